//
// Generated by NVIDIA NVVM Compiler
//
// Compiler Build ID: CL-36424714
// Cuda compilation tools, release 13.0, V13.0.88
// Based on NVVM 20.0.0
//

.version 9.0
.target sm_100
.address_size 64

	// .globl	_Z5conv1ILi1ELi28ELi28ELi1ELi13ELi13ELi3ELi3ELi13EEvP6__halfS1_i
.const .align 2 .b8 const_conv1_weight[50];
.const .align 2 .b8 const_conv1_bias[2];
// _ZZ5conv1ILi1ELi28ELi28ELi1ELi13ELi13ELi3ELi3ELi13EEvP6__halfS1_iE9sm_inputs has been demoted
// _ZZ9matrixMulILi16ELi10ELi13EEvPK6__halfS2_PS0_S2_iiiE4sm_A has been demoted
// _ZZ9matrixMulILi16ELi10ELi13EEvPK6__halfS2_PS0_S2_iiiE4sm_B has been demoted

.visible .entry _Z5conv1ILi1ELi28ELi28ELi1ELi13ELi13ELi3ELi3ELi13EEvP6__halfS1_i(
	.param .u64 .ptr .align 1 _Z5conv1ILi1ELi28ELi28ELi1ELi13ELi13ELi3ELi3ELi13EEvP6__halfS1_i_param_0,
	.param .u64 .ptr .align 1 _Z5conv1ILi1ELi28ELi28ELi1ELi13ELi13ELi3ELi3ELi13EEvP6__halfS1_i_param_1,
	.param .u32 _Z5conv1ILi1ELi28ELi28ELi1ELi13ELi13ELi3ELi3ELi13EEvP6__halfS1_i_param_2
)
{
	.reg .pred 	%p<10>;
	.reg .b16 	%rs<312>;
	.reg .b32 	%r<82>;
	.reg .b32 	%f<2>;
	.reg .b64 	%rd<21>;
	// demoted variable
	.shared .align 2 .b8 _ZZ5conv1ILi1ELi28ELi28ELi1ELi13ELi13ELi3ELi3ELi13EEvP6__halfS1_iE9sm_inputs[1568];
	ld.param.u64 	%rd4, [_Z5conv1ILi1ELi28ELi28ELi1ELi13ELi13ELi3ELi3ELi13EEvP6__halfS1_i_param_0];
	ld.param.u64 	%rd3, [_Z5conv1ILi1ELi28ELi28ELi1ELi13ELi13ELi3ELi3ELi13EEvP6__halfS1_i_param_1];
	ld.param.u32 	%r30, [_Z5conv1ILi1ELi28ELi28ELi1ELi13ELi13ELi3ELi3ELi13EEvP6__halfS1_i_param_2];
	cvta.to.global.u64 	%rd1, %rd4;
	mov.u32 	%r1, %tid.x;
	cvt.u16.u32 	%rs1, %r1;
	mul.hi.u16 	%rs24, %rs1, 5042;
	cvt.u32.u16 	%r2, %rs24;
	mul.lo.s16 	%rs25, %rs24, 13;
	sub.s16 	%rs26, %rs1, %rs25;
	cvt.u32.u16 	%r3, %rs26;
	mov.u32 	%r78, %ctaid.x;
	setp.ge.s32 	%p1, %r78, %r30;
	@%p1 bra 	$L__BB0_11;
	mov.u32 	%r5, %ntid.x;
	mov.u32 	%r6, %nctaid.x;
	add.s32 	%r7, %r1, %r5;
	max.u32 	%r31, %r7, 784;
	setp.lt.u32 	%p2, %r7, 784;
	selp.u32 	%r32, 1, 0, %p2;
	add.s32 	%r33, %r7, %r32;
	sub.s32 	%r34, %r31, %r33;
	div.u32 	%r35, %r34, %r5;
	add.s32 	%r8, %r35, %r32;
	and.b32  	%r9, %r8, 3;
	mul.hi.u16 	%rs27, %rs1, 2341;
	cvt.u32.u16 	%r10, %rs27;
	mul.lo.s16 	%rs28, %rs27, 28;
	sub.s16 	%rs29, %rs1, %rs28;
	cvt.u32.u16 	%r11, %rs29;
	shl.b32 	%r36, %r1, 1;
	mov.u32 	%r37, _ZZ5conv1ILi1ELi28ELi28ELi1ELi13ELi13ELi3ELi3ELi13EEvP6__halfS1_iE9sm_inputs;
	add.s32 	%r12, %r37, %r36;
	cvt.u16.u32 	%rs30, %r7;
	shr.u16 	%rs31, %rs30, 2;
	mul.hi.u16 	%rs32, %rs31, 18725;
	shr.u16 	%rs33, %rs32, 1;
	cvt.u32.u16 	%r13, %rs33;
	mul.lo.s16 	%rs34, %rs33, 28;
	sub.s16 	%rs35, %rs30, %rs34;
	cvt.u32.u16 	%r14, %rs35;
	shl.b32 	%r15, %r5, 1;
	add.s32 	%r16, %r12, %r15;
	add.s32 	%r17, %r7, %r5;
	cvt.u16.u32 	%rs36, %r17;
	shr.u16 	%rs37, %rs36, 2;
	mul.hi.u16 	%rs38, %rs37, 18725;
	shr.u16 	%rs39, %rs38, 1;
	cvt.u32.u16 	%r18, %rs39;
	mul.lo.s16 	%rs40, %rs39, 28;
	sub.s16 	%rs41, %rs36, %rs40;
	cvt.u32.u16 	%r19, %rs41;
	ld.const.u16 	%rs2, [const_conv1_weight+2];
	ld.const.u16 	%rs3, [const_conv1_weight+4];
	ld.const.u16 	%rs4, [const_conv1_weight+6];
	ld.const.u16 	%rs5, [const_conv1_weight+8];
	ld.const.u16 	%rs6, [const_conv1_weight+10];
	ld.const.u16 	%rs7, [const_conv1_weight+12];
	ld.const.u16 	%rs8, [const_conv1_weight+14];
	ld.const.u16 	%rs9, [const_conv1_weight+16];
	cvt.u16.u32 	%rs42, %r5;
	shl.b16 	%rs10, %rs42, 1;
	mul.lo.s16 	%rs11, %rs42, 3;
	cvta.to.global.u64 	%rd2, %rd3;
	ld.const.u16 	%rs81, [const_conv1_weight];
	ld.const.u16 	%rs83, [const_conv1_bias];
$L__BB0_2:
	setp.gt.u32 	%p3, %r1, 783;
	@%p3 bra 	$L__BB0_10;
	setp.eq.s32 	%p4, %r9, 3;
	mul.lo.s32 	%r21, %r78, 28;
	mov.u32 	%r79, %r1;
	@%p4 bra 	$L__BB0_7;
	setp.eq.s32 	%p5, %r9, 0;
	add.s32 	%r38, %r21, %r10;
	mad.lo.s32 	%r39, %r38, 28, %r11;
	mul.wide.s32 	%rd5, %r39, 2;
	add.s64 	%rd6, %rd1, %rd5;
	ld.global.u16 	%rs43, [%rd6];
	st.shared.u16 	[%r12], %rs43;
	mov.u32 	%r79, %r7;
	@%p5 bra 	$L__BB0_7;
	setp.eq.s32 	%p6, %r9, 1;
	add.s32 	%r40, %r21, %r13;
	mad.lo.s32 	%r41, %r40, 28, %r14;
	mul.wide.s32 	%rd7, %r41, 2;
	add.s64 	%rd8, %rd1, %rd7;
	ld.global.u16 	%rs44, [%rd8];
	st.shared.u16 	[%r16], %rs44;
	mov.u32 	%r79, %r17;
	@%p6 bra 	$L__BB0_7;
	add.s32 	%r79, %r17, %r5;
	add.s32 	%r42, %r21, %r18;
	mad.lo.s32 	%r43, %r42, 28, %r19;
	mul.wide.s32 	%rd9, %r43, 2;
	add.s64 	%rd10, %rd1, %rd9;
	ld.global.u16 	%rs45, [%rd10];
	add.s32 	%r44, %r16, %r15;
	st.shared.u16 	[%r44], %rs45;
$L__BB0_7:
	setp.lt.u32 	%p7, %r8, 3;
	@%p7 bra 	$L__BB0_10;
	cvt.u16.u32 	%rs310, %r79;
	add.s16 	%rs311, %rs10, %rs310;
	add.s16 	%rs309, %rs11, %rs310;
	add.s32 	%r45, %r5, %r79;
	cvt.u16.u32 	%rs308, %r45;
	shl.b32 	%r46, %r79, 1;
	mov.u32 	%r47, _ZZ5conv1ILi1ELi28ELi28ELi1ELi13ELi13ELi3ELi3ELi13EEvP6__halfS1_iE9sm_inputs;
	add.s32 	%r80, %r47, %r46;
$L__BB0_9:
	shr.u16 	%rs46, %rs311, 2;
	mul.hi.u16 	%rs47, %rs46, 18725;
	shr.u16 	%rs48, %rs47, 1;
	mul.lo.s16 	%rs49, %rs48, 28;
	sub.s16 	%rs50, %rs311, %rs49;
	shr.u16 	%rs51, %rs309, 2;
	mul.hi.u16 	%rs52, %rs51, 18725;
	shr.u16 	%rs53, %rs52, 1;
	mul.lo.s16 	%rs54, %rs53, 28;
	sub.s16 	%rs55, %rs309, %rs54;
	shr.u16 	%rs56, %rs310, 2;
	mul.hi.u16 	%rs57, %rs56, 18725;
	shr.u16 	%rs58, %rs57, 1;
	cvt.u32.u16 	%r48, %rs58;
	mad.lo.s16 	%rs59, %rs58, -28, %rs310;
	cvt.u32.u16 	%r49, %rs59;
	add.s32 	%r50, %r21, %r48;
	mad.lo.s32 	%r51, %r50, 28, %r49;
	mul.wide.s32 	%rd11, %r51, 2;
	add.s64 	%rd12, %rd1, %rd11;
	ld.global.u16 	%rs60, [%rd12];
	st.shared.u16 	[%r80], %rs60;
	add.s32 	%r52, %r79, %r5;
	shr.u16 	%rs61, %rs308, 2;
	mul.hi.u16 	%rs62, %rs61, 18725;
	shr.u16 	%rs63, %rs62, 1;
	mul.lo.s16 	%rs64, %rs63, 28;
	sub.s16 	%rs65, %rs308, %rs64;
	cvt.u32.u16 	%r53, %rs63;
	cvt.u32.u16 	%r54, %rs65;
	add.s32 	%r55, %r80, %r15;
	add.s32 	%r56, %r21, %r53;
	mad.lo.s32 	%r57, %r56, 28, %r54;
	mul.wide.s32 	%rd13, %r57, 2;
	add.s64 	%rd14, %rd1, %rd13;
	ld.global.u16 	%rs66, [%rd14];
	st.shared.u16 	[%r55], %rs66;
	add.s32 	%r58, %r52, %r5;
	add.s16 	%rs67, %rs10, %rs310;
	shr.u16 	%rs68, %rs67, 2;
	mul.hi.u16 	%rs69, %rs68, 18725;
	shr.u16 	%rs70, %rs69, 1;
	cvt.u32.u16 	%r59, %rs70;
	cvt.u32.u16 	%r60, %rs50;
	shl.b32 	%r61, %r5, 2;
	add.s32 	%r62, %r80, %r61;
	add.s32 	%r63, %r21, %r59;
	mad.lo.s32 	%r64, %r63, 28, %r60;
	mul.wide.s32 	%rd15, %r64, 2;
	add.s64 	%rd16, %rd1, %rd15;
	ld.global.u16 	%rs71, [%rd16];
	st.shared.u16 	[%r62], %rs71;
	add.s32 	%r65, %r58, %r5;
	add.s16 	%rs72, %rs11, %rs310;
	shr.u16 	%rs73, %rs72, 2;
	mul.hi.u16 	%rs74, %rs73, 18725;
	shr.u16 	%rs75, %rs74, 1;
	cvt.u32.u16 	%r66, %rs75;
	cvt.u32.u16 	%r67, %rs55;
	mad.lo.s32 	%r68, %r5, 6, %r80;
	add.s32 	%r69, %r21, %r66;
	mad.lo.s32 	%r70, %r69, 28, %r67;
	mul.wide.s32 	%rd17, %r70, 2;
	add.s64 	%rd18, %rd1, %rd17;
	ld.global.u16 	%rs76, [%rd18];
	st.shared.u16 	[%r68], %rs76;
	add.s32 	%r79, %r65, %r5;
	cvt.u16.u32 	%rs77, %r5;
	shl.b16 	%rs78, %rs77, 2;
	add.s16 	%rs311, %rs311, %rs78;
	add.s16 	%rs310, %rs310, %rs78;
	add.s16 	%rs309, %rs309, %rs78;
	add.s16 	%rs308, %rs308, %rs78;
	shl.b32 	%r71, %r5, 3;
	add.s32 	%r80, %r80, %r71;
	setp.lt.u32 	%p8, %r79, 784;
	@%p8 bra 	$L__BB0_9;
$L__BB0_10:
	bar.sync 	0;
	shl.b32 	%r72, %r3, 2;
	mad.lo.s32 	%r73, %r2, 112, %r72;
	mov.u32 	%r74, _ZZ5conv1ILi1ELi28ELi28ELi1ELi13ELi13ELi3ELi3ELi13EEvP6__halfS1_iE9sm_inputs;
	add.s32 	%r75, %r74, %r73;
	ld.shared.u16 	%rs80, [%r75];
	// begin inline asm
	{mul.f16 %rs79,%rs80,%rs81;
}
	// end inline asm
	// begin inline asm
	{add.f16 %rs82,%rs83,%rs79;
}
	// end inline asm
	ld.shared.u16 	%rs86, [%r75+2];
	// begin inline asm
	{mul.f16 %rs85,%rs86,%rs81;
}
	// end inline asm
	// begin inline asm
	{add.f16 %rs88,%rs83,%rs85;
}
	// end inline asm
	ld.shared.u16 	%rs92, [%r75+56];
	// begin inline asm
	{mul.f16 %rs91,%rs92,%rs81;
}
	// end inline asm
	// begin inline asm
	{add.f16 %rs94,%rs83,%rs91;
}
	// end inline asm
	ld.shared.u16 	%rs98, [%r75+58];
	// begin inline asm
	{mul.f16 %rs97,%rs98,%rs81;
}
	// end inline asm
	// begin inline asm
	{add.f16 %rs100,%rs83,%rs97;
}
	// end inline asm
	// begin inline asm
	{mul.f16 %rs103,%rs86,%rs2;
}
	// end inline asm
	// begin inline asm
	{add.f16 %rs106,%rs82,%rs103;
}
	// end inline asm
	ld.shared.u16 	%rs110, [%r75+4];
	// begin inline asm
	{mul.f16 %rs109,%rs110,%rs2;
}
	// end inline asm
	// begin inline asm
	{add.f16 %rs112,%rs88,%rs109;
}
	// end inline asm
	// begin inline asm
	{mul.f16 %rs115,%rs98,%rs2;
}
	// end inline asm
	// begin inline asm
	{add.f16 %rs118,%rs94,%rs115;
}
	// end inline asm
	ld.shared.u16 	%rs122, [%r75+60];
	// begin inline asm
	{mul.f16 %rs121,%rs122,%rs2;
}
	// end inline asm
	// begin inline asm
	{add.f16 %rs124,%rs100,%rs121;
}
	// end inline asm
	// begin inline asm
	{mul.f16 %rs127,%rs110,%rs3;
}
	// end inline asm
	// begin inline asm
	{add.f16 %rs130,%rs106,%rs127;
}
	// end inline asm
	ld.shared.u16 	%rs134, [%r75+6];
	// begin inline asm
	{mul.f16 %rs133,%rs134,%rs3;
}
	// end inline asm
	// begin inline asm
	{add.f16 %rs136,%rs112,%rs133;
}
	// end inline asm
	// begin inline asm
	{mul.f16 %rs139,%rs122,%rs3;
}
	// end inline asm
	// begin inline asm
	{add.f16 %rs142,%rs118,%rs139;
}
	// end inline asm
	ld.shared.u16 	%rs146, [%r75+62];
	// begin inline asm
	{mul.f16 %rs145,%rs146,%rs3;
}
	// end inline asm
	// begin inline asm
	{add.f16 %rs148,%rs124,%rs145;
}
	// end inline asm
	// begin inline asm
	{mul.f16 %rs151,%rs92,%rs4;
}
	// end inline asm
	// begin inline asm
	{add.f16 %rs154,%rs130,%rs151;
}
	// end inline asm
	// begin inline asm
	{mul.f16 %rs157,%rs98,%rs4;
}
	// end inline asm
	// begin inline asm
	{add.f16 %rs160,%rs136,%rs157;
}
	// end inline asm
	ld.shared.u16 	%rs164, [%r75+112];
	// begin inline asm
	{mul.f16 %rs163,%rs164,%rs4;
}
	// end inline asm
	// begin inline asm
	{add.f16 %rs166,%rs142,%rs163;
}
	// end inline asm
	ld.shared.u16 	%rs170, [%r75+114];
	// begin inline asm
	{mul.f16 %rs169,%rs170,%rs4;
}
	// end inline asm
	// begin inline asm
	{add.f16 %rs172,%rs148,%rs169;
}
	// end inline asm
	// begin inline asm
	{mul.f16 %rs175,%rs98,%rs5;
}
	// end inline asm
	// begin inline asm
	{add.f16 %rs178,%rs154,%rs175;
}
	// end inline asm
	// begin inline asm
	{mul.f16 %rs181,%rs122,%rs5;
}
	// end inline asm
	// begin inline asm
	{add.f16 %rs184,%rs160,%rs181;
}
	// end inline asm
	// begin inline asm
	{mul.f16 %rs187,%rs170,%rs5;
}
	// end inline asm
	// begin inline asm
	{add.f16 %rs190,%rs166,%rs187;
}
	// end inline asm
	ld.shared.u16 	%rs194, [%r75+116];
	// begin inline asm
	{mul.f16 %rs193,%rs194,%rs5;
}
	// end inline asm
	// begin inline asm
	{add.f16 %rs196,%rs172,%rs193;
}
	// end inline asm
	// begin inline asm
	{mul.f16 %rs199,%rs122,%rs6;
}
	// end inline asm
	// begin inline asm
	{add.f16 %rs202,%rs178,%rs199;
}
	// end inline asm
	// begin inline asm
	{mul.f16 %rs205,%rs146,%rs6;
}
	// end inline asm
	// begin inline asm
	{add.f16 %rs208,%rs184,%rs205;
}
	// end inline asm
	// begin inline asm
	{mul.f16 %rs211,%rs194,%rs6;
}
	// end inline asm
	// begin inline asm
	{add.f16 %rs214,%rs190,%rs211;
}
	// end inline asm
	ld.shared.u16 	%rs218, [%r75+118];
	// begin inline asm
	{mul.f16 %rs217,%rs218,%rs6;
}
	// end inline asm
	// begin inline asm
	{add.f16 %rs220,%rs196,%rs217;
}
	// end inline asm
	// begin inline asm
	{mul.f16 %rs223,%rs164,%rs7;
}
	// end inline asm
	// begin inline asm
	{add.f16 %rs226,%rs202,%rs223;
}
	// end inline asm
	// begin inline asm
	{mul.f16 %rs229,%rs170,%rs7;
}
	// end inline asm
	// begin inline asm
	{add.f16 %rs232,%rs208,%rs229;
}
	// end inline asm
	ld.shared.u16 	%rs236, [%r75+168];
	// begin inline asm
	{mul.f16 %rs235,%rs236,%rs7;
}
	// end inline asm
	// begin inline asm
	{add.f16 %rs238,%rs214,%rs235;
}
	// end inline asm
	ld.shared.u16 	%rs242, [%r75+170];
	// begin inline asm
	{mul.f16 %rs241,%rs242,%rs7;
}
	// end inline asm
	// begin inline asm
	{add.f16 %rs244,%rs220,%rs241;
}
	// end inline asm
	// begin inline asm
	{mul.f16 %rs247,%rs170,%rs8;
}
	// end inline asm
	// begin inline asm
	{add.f16 %rs250,%rs226,%rs247;
}
	// end inline asm
	// begin inline asm
	{mul.f16 %rs253,%rs194,%rs8;
}
	// end inline asm
	// begin inline asm
	{add.f16 %rs256,%rs232,%rs253;
}
	// end inline asm
	// begin inline asm
	{mul.f16 %rs259,%rs242,%rs8;
}
	// end inline asm
	// begin inline asm
	{add.f16 %rs262,%rs238,%rs259;
}
	// end inline asm
	ld.shared.u16 	%rs266, [%r75+172];
	// begin inline asm
	{mul.f16 %rs265,%rs266,%rs8;
}
	// end inline asm
	// begin inline asm
	{add.f16 %rs268,%rs244,%rs265;
}
	// end inline asm
	// begin inline asm
	{mul.f16 %rs271,%rs194,%rs9;
}
	// end inline asm
	// begin inline asm
	{add.f16 %rs274,%rs250,%rs271;
}
	// end inline asm
	// begin inline asm
	{mul.f16 %rs277,%rs218,%rs9;
}
	// end inline asm
	// begin inline asm
	{add.f16 %rs280,%rs256,%rs277;
}
	// end inline asm
	// begin inline asm
	{mul.f16 %rs283,%rs266,%rs9;
}
	// end inline asm
	// begin inline asm
	{add.f16 %rs286,%rs262,%rs283;
}
	// end inline asm
	ld.shared.u16 	%rs290, [%r75+174];
	// begin inline asm
	{mul.f16 %rs289,%rs290,%rs9;
}
	// end inline asm
	// begin inline asm
	{add.f16 %rs292,%rs268,%rs289;
}
	// end inline asm
	bar.sync 	0;
	mov.f32 	%f1, 0f00000000;
	// begin inline asm
	{  cvt.rn.f16.f32 %rs295, %f1;}

	// end inline asm
	// begin inline asm
	{max.f16 %rs296,%rs295,%rs274;
}
	// end inline asm
	// begin inline asm
	{max.f16 %rs299,%rs296,%rs280;
}
	// end inline asm
	// begin inline asm
	{max.f16 %rs302,%rs299,%rs286;
}
	// end inline asm
	// begin inline asm
	{max.f16 %rs305,%rs302,%rs292;
}
	// end inline asm
	mad.lo.s32 	%r76, %r78, 13, %r2;
	mad.lo.s32 	%r77, %r76, 13, %r3;
	mul.wide.s32 	%rd19, %r77, 2;
	add.s64 	%rd20, %rd2, %rd19;
	st.global.u16 	[%rd20], %rs305;
	add.s32 	%r78, %r78, %r6;
	setp.lt.s32 	%p9, %r78, %r30;
	@%p9 bra 	$L__BB0_2;
$L__BB0_11:
	ret;

}
	// .globl	_Z9matrixMulILi16ELi10ELi13EEvPK6__halfS2_PS0_S2_iii
.visible .entry _Z9matrixMulILi16ELi10ELi13EEvPK6__halfS2_PS0_S2_iii(
	.param .u64 .ptr .align 1 _Z9matrixMulILi16ELi10ELi13EEvPK6__halfS2_PS0_S2_iii_param_0,
	.param .u64 .ptr .align 1 _Z9matrixMulILi16ELi10ELi13EEvPK6__halfS2_PS0_S2_iii_param_1,
	.param .u64 .ptr .align 1 _Z9matrixMulILi16ELi10ELi13EEvPK6__halfS2_PS0_S2_iii_param_2,
	.param .u64 .ptr .align 1 _Z9matrixMulILi16ELi10ELi13EEvPK6__halfS2_PS0_S2_iii_param_3,
	.param .u32 _Z9matrixMulILi16ELi10ELi13EEvPK6__halfS2_PS0_S2_iii_param_4,
	.param .u32 _Z9matrixMulILi16ELi10ELi13EEvPK6__halfS2_PS0_S2_iii_param_5,
	.param .u32 _Z9matrixMulILi16ELi10ELi13EEvPK6__halfS2_PS0_S2_iii_param_6
)
{
	.reg .pred 	%p<34>;
	.reg .b16 	%rs<217>;
	.reg .b32 	%r<211>;
	.reg .b32 	%f<15>;
	.reg .b64 	%rd<43>;
	// demoted variable
	.shared .align 2 .b8 _ZZ9matrixMulILi16ELi10ELi13EEvPK6__halfS2_PS0_S2_iiiE4sm_A[416];
	// demoted variable
	.shared .align 2 .b8 _ZZ9matrixMulILi16ELi10ELi13EEvPK6__halfS2_PS0_S2_iiiE4sm_B[260];
	ld.param.u64 	%rd5, [_Z9matrixMulILi16ELi10ELi13EEvPK6__halfS2_PS0_S2_iii_param_0];
	ld.param.u64 	%rd6, [_Z9matrixMulILi16ELi10ELi13EEvPK6__halfS2_PS0_S2_iii_param_1];
	ld.param.u32 	%r82, [_Z9matrixMulILi16ELi10ELi13EEvPK6__halfS2_PS0_S2_iii_param_4];
	ld.param.u32 	%r83, [_Z9matrixMulILi16ELi10ELi13EEvPK6__halfS2_PS0_S2_iii_param_5];
	ld.param.u32 	%r84, [_Z9matrixMulILi16ELi10ELi13EEvPK6__halfS2_PS0_S2_iii_param_6];
	cvta.to.global.u64 	%rd1, %rd5;
	cvta.to.global.u64 	%rd2, %rd6;
	mov.u32 	%r86, %ctaid.x;
	mul.lo.s32 	%r1, %r86, 10;
	mov.u32 	%r87, %ctaid.y;
	shl.b32 	%r2, %r87, 4;
	mov.u32 	%r3, %tid.y;
	mov.u32 	%r4, %ntid.x;
	mov.u32 	%r5, %tid.x;
	mad.lo.s32 	%r6, %r3, %r4, %r5;
	mov.b32 	%r85, 0;
	// begin inline asm
	cvt.rn.f16.s32 %rs216, %r85;
	// end inline asm
	setp.lt.s32 	%p1, %r84, 1;
	@%p1 bra 	$L__BB1_60;
	mov.u32 	%r89, %ntid.y;
	mul.lo.s32 	%r7, %r89, %r4;
	add.s32 	%r8, %r6, %r7;
	max.u32 	%r90, %r8, 208;
	setp.lt.u32 	%p2, %r8, 208;
	selp.u32 	%r91, 1, 0, %p2;
	add.s32 	%r92, %r8, %r91;
	sub.s32 	%r93, %r90, %r92;
	div.u32 	%r94, %r93, %r7;
	add.s32 	%r9, %r94, %r91;
	max.u32 	%r95, %r8, 130;
	setp.lt.u32 	%p3, %r8, 130;
	selp.u32 	%r96, 1, 0, %p3;
	add.s32 	%r97, %r8, %r96;
	sub.s32 	%r98, %r95, %r97;
	div.u32 	%r99, %r98, %r7;
	add.s32 	%r10, %r99, %r96;
	and.b32  	%r11, %r9, 3;
	cvt.u16.u32 	%rs48, %r6;
	mul.lo.s16 	%rs49, %rs48, 79;
	shr.u16 	%rs50, %rs49, 10;
	mul.lo.s16 	%rs51, %rs50, 13;
	sub.s16 	%rs52, %rs48, %rs51;
	cvt.u32.u16 	%r100, %rs52;
	and.b32  	%r101, %r100, 255;
	cvt.u32.u16 	%r102, %rs50;
	add.s32 	%r12, %r2, %r102;
	mad.lo.s32 	%r13, %r12, %r84, %r101;
	and.b16  	%rs53, %rs52, 255;
	mul.wide.u16 	%r103, %rs53, 32;
	mov.u32 	%r104, _ZZ9matrixMulILi16ELi10ELi13EEvPK6__halfS2_PS0_S2_iiiE4sm_A;
	add.s32 	%r105, %r104, %r103;
	mul.wide.u16 	%r106, %rs50, 2;
	add.s32 	%r14, %r105, %r106;
	cvt.u16.u32 	%rs54, %r8;
	mul.lo.s16 	%rs55, %rs54, 79;
	shr.u16 	%rs56, %rs55, 10;
	mul.lo.s16 	%rs57, %rs56, 13;
	sub.s16 	%rs58, %rs54, %rs57;
	cvt.u32.u16 	%r107, %rs58;
	and.b32  	%r108, %r107, 255;
	cvt.u32.u16 	%r109, %rs56;
	add.s32 	%r15, %r2, %r109;
	mad.lo.s32 	%r16, %r15, %r84, %r108;
	and.b16  	%rs59, %rs58, 255;
	mul.wide.u16 	%r110, %rs59, 32;
	add.s32 	%r111, %r104, %r110;
	mul.wide.u16 	%r112, %rs56, 2;
	add.s32 	%r17, %r111, %r112;
	add.s32 	%r18, %r8, %r7;
	cvt.u16.u32 	%rs60, %r18;
	mul.lo.s16 	%rs61, %rs60, 79;
	shr.u16 	%rs62, %rs61, 10;
	mul.lo.s16 	%rs63, %rs62, 13;
	sub.s16 	%rs64, %rs60, %rs63;
	cvt.u32.u16 	%r113, %rs64;
	and.b32  	%r114, %r113, 255;
	cvt.u32.u16 	%r115, %rs62;
	add.s32 	%r19, %r2, %r115;
	mad.lo.s32 	%r20, %r19, %r84, %r114;
	and.b16  	%rs65, %rs64, 255;
	mul.wide.u16 	%r116, %rs65, 32;
	add.s32 	%r117, %r104, %r116;
	mul.wide.u16 	%r118, %rs62, 2;
	add.s32 	%r21, %r117, %r118;
	add.s32 	%r22, %r1, %r102;
	mad.lo.s32 	%r23, %r22, %r84, %r101;
	mul.wide.u16 	%r119, %rs53, 20;
	mov.u32 	%r120, _ZZ9matrixMulILi16ELi10ELi13EEvPK6__halfS2_PS0_S2_iiiE4sm_B;
	add.s32 	%r121, %r120, %r119;
	add.s32 	%r24, %r121, %r106;
	add.s32 	%r25, %r1, %r109;
	mad.lo.s32 	%r26, %r25, %r84, %r108;
	mul.wide.u16 	%r122, %rs59, 20;
	add.s32 	%r123, %r120, %r122;
	add.s32 	%r27, %r123, %r112;
	add.s32 	%r28, %r1, %r115;
	mad.lo.s32 	%r29, %r28, %r84, %r114;
	mul.wide.u16 	%r124, %rs65, 20;
	add.s32 	%r125, %r120, %r124;
	add.s32 	%r30, %r125, %r118;
	mov.b32 	%r203, 0;
$L__BB1_2:
	setp.gt.u32 	%p4, %r6, 207;
	@%p4 bra 	$L__BB1_20;
	setp.eq.s32 	%p5, %r11, 3;
	mov.u32 	%r204, %r6;
	@%p5 bra 	$L__BB1_16;
	setp.lt.s32 	%p6, %r12, %r82;
	@%p6 bra 	$L__BB1_6;
	mov.f32 	%f1, 0f00000000;
	// begin inline asm
	{  cvt.rn.f16.f32 %rs202, %f1;}

	// end inline asm
	bra.uni 	$L__BB1_7;
$L__BB1_6:
	add.s32 	%r126, %r203, %r13;
	mul.wide.u32 	%rd7, %r126, 2;
	add.s64 	%rd8, %rd1, %rd7;
	ld.global.u16 	%rs202, [%rd8];
$L__BB1_7:
	setp.eq.s32 	%p7, %r11, 0;
	st.shared.u16 	[%r14], %rs202;
	mov.u32 	%r204, %r8;
	@%p7 bra 	$L__BB1_16;
	setp.lt.s32 	%p8, %r15, %r82;
	@%p8 bra 	$L__BB1_10;
	mov.f32 	%f2, 0f00000000;
	// begin inline asm
	{  cvt.rn.f16.f32 %rs203, %f2;}

	// end inline asm
	bra.uni 	$L__BB1_11;
$L__BB1_10:
	add.s32 	%r127, %r203, %r16;
	mul.wide.u32 	%rd9, %r127, 2;
	add.s64 	%rd10, %rd1, %rd9;
	ld.global.u16 	%rs203, [%rd10];
$L__BB1_11:
	setp.eq.s32 	%p9, %r11, 1;
	st.shared.u16 	[%r17], %rs203;
	mov.u32 	%r204, %r18;
	@%p9 bra 	$L__BB1_16;
	setp.lt.s32 	%p10, %r19, %r82;
	@%p10 bra 	$L__BB1_14;
	mov.f32 	%f3, 0f00000000;
	// begin inline asm
	{  cvt.rn.f16.f32 %rs204, %f3;}

	// end inline asm
	bra.uni 	$L__BB1_15;
$L__BB1_14:
	add.s32 	%r128, %r203, %r20;
	mul.wide.u32 	%rd11, %r128, 2;
	add.s64 	%rd12, %rd1, %rd11;
	ld.global.u16 	%rs204, [%rd12];
$L__BB1_15:
	add.s32 	%r204, %r18, %r7;
	st.shared.u16 	[%r21], %rs204;
$L__BB1_16:
	setp.lt.u32 	%p11, %r9, 3;
	@%p11 bra 	$L__BB1_20;
	shl.b32 	%r129, %r7, 1;
	add.s32 	%r208, %r129, %r204;
	mad.lo.s32 	%r207, %r7, 3, %r204;
	add.s32 	%r206, %r7, %r204;
$L__BB1_18:
	cvt.u16.u32 	%rs69, %r204;
	mul.lo.s16 	%rs70, %rs69, 79;
	shr.u16 	%rs71, %rs70, 10;
	mul.lo.s16 	%rs72, %rs71, 13;
	sub.s16 	%rs73, %rs69, %rs72;
	cvt.u32.u16 	%r130, %rs73;
	and.b32  	%r44, %r130, 255;
	cvt.u32.u16 	%r45, %rs71;
	add.s32 	%r46, %r2, %r45;
	setp.ge.s32 	%p12, %r46, %r82;
	@%p12 bra 	$L__BB1_37;
	add.s32 	%r131, %r203, %r44;
	mad.lo.s32 	%r132, %r46, %r84, %r131;
	mul.wide.u32 	%rd13, %r132, 2;
	add.s64 	%rd14, %rd1, %rd13;
	ld.global.u16 	%rs208, [%rd14];
	bra.uni 	$L__BB1_38;
$L__BB1_20:
	setp.gt.u32 	%p17, %r6, 129;
	@%p17 bra 	$L__BB1_59;
	and.b32  	%r37, %r10, 3;
	setp.eq.s32 	%p18, %r37, 3;
	mov.u32 	%r205, %r6;
	@%p18 bra 	$L__BB1_34;
	setp.lt.s32 	%p19, %r22, %r83;
	@%p19 bra 	$L__BB1_24;
	mov.f32 	%f8, 0f00000000;
	// begin inline asm
	{  cvt.rn.f16.f32 %rs205, %f8;}

	// end inline asm
	bra.uni 	$L__BB1_25;
$L__BB1_24:
	add.s32 	%r164, %r203, %r23;
	mul.wide.s32 	%rd21, %r164, 2;
	add.s64 	%rd22, %rd2, %rd21;
	ld.global.u16 	%rs205, [%rd22];
$L__BB1_25:
	setp.eq.s32 	%p20, %r37, 0;
	st.shared.u16 	[%r24], %rs205;
	mov.u32 	%r205, %r8;
	@%p20 bra 	$L__BB1_34;
	setp.lt.s32 	%p21, %r25, %r83;
	@%p21 bra 	$L__BB1_28;
	mov.f32 	%f9, 0f00000000;
	// begin inline asm
	{  cvt.rn.f16.f32 %rs206, %f9;}

	// end inline asm
	bra.uni 	$L__BB1_29;
$L__BB1_28:
	add.s32 	%r165, %r203, %r26;
	mul.wide.s32 	%rd23, %r165, 2;
	add.s64 	%rd24, %rd2, %rd23;
	ld.global.u16 	%rs206, [%rd24];
$L__BB1_29:
	setp.eq.s32 	%p22, %r37, 1;
	st.shared.u16 	[%r27], %rs206;
	mov.u32 	%r205, %r18;
	@%p22 bra 	$L__BB1_34;
	setp.lt.s32 	%p23, %r28, %r83;
	@%p23 bra 	$L__BB1_32;
	mov.f32 	%f10, 0f00000000;
	// begin inline asm
	{  cvt.rn.f16.f32 %rs207, %f10;}

	// end inline asm
	bra.uni 	$L__BB1_33;
$L__BB1_32:
	add.s32 	%r166, %r203, %r29;
	mul.wide.s32 	%rd25, %r166, 2;
	add.s64 	%rd26, %rd2, %rd25;
	ld.global.u16 	%rs207, [%rd26];
$L__BB1_33:
	add.s32 	%r205, %r18, %r7;
	st.shared.u16 	[%r30], %rs207;
$L__BB1_34:
	setp.lt.u32 	%p24, %r10, 3;
	@%p24 bra 	$L__BB1_59;
$L__BB1_35:
	cvt.u16.u32 	%rs96, %r205;
	mul.lo.s16 	%rs97, %rs96, 79;
	shr.u16 	%rs98, %rs97, 10;
	mul.lo.s16 	%rs99, %rs98, 13;
	sub.s16 	%rs100, %rs96, %rs99;
	cvt.u32.u16 	%r167, %rs100;
	and.b32  	%r63, %r167, 255;
	cvt.u32.u16 	%r64, %rs98;
	add.s32 	%r65, %r1, %r64;
	setp.ge.s32 	%p25, %r65, %r83;
	@%p25 bra 	$L__BB1_48;
	add.s32 	%r168, %r203, %r63;
	mad.lo.s32 	%r169, %r65, %r84, %r168;
	mul.wide.s32 	%rd27, %r169, 2;
	add.s64 	%rd28, %rd2, %rd27;
	ld.global.u16 	%rs212, [%rd28];
	bra.uni 	$L__BB1_49;
$L__BB1_37:
	mov.f32 	%f4, 0f00000000;
	// begin inline asm
	{  cvt.rn.f16.f32 %rs208, %f4;}

	// end inline asm
$L__BB1_38:
	shl.b32 	%r133, %r44, 5;
	mov.u32 	%r134, _ZZ9matrixMulILi16ELi10ELi13EEvPK6__halfS2_PS0_S2_iiiE4sm_A;
	add.s32 	%r135, %r134, %r133;
	shl.b32 	%r136, %r45, 1;
	add.s32 	%r137, %r135, %r136;
	st.shared.u16 	[%r137], %rs208;
	cvt.u16.u32 	%rs75, %r206;
	mul.lo.s16 	%rs76, %rs75, 79;
	shr.u16 	%rs77, %rs76, 10;
	mul.lo.s16 	%rs78, %rs77, 13;
	sub.s16 	%rs79, %rs75, %rs78;
	cvt.u32.u16 	%r138, %rs79;
	and.b32  	%r47, %r138, 255;
	cvt.u32.u16 	%r48, %rs77;
	add.s32 	%r49, %r2, %r48;
	setp.lt.s32 	%p13, %r49, %r82;
	@%p13 bra 	$L__BB1_40;
	mov.f32 	%f5, 0f00000000;
	// begin inline asm
	{  cvt.rn.f16.f32 %rs209, %f5;}

	// end inline asm
	bra.uni 	$L__BB1_41;
$L__BB1_40:
	add.s32 	%r139, %r203, %r47;
	mad.lo.s32 	%r140, %r49, %r84, %r139;
	mul.wide.u32 	%rd15, %r140, 2;
	add.s64 	%rd16, %rd1, %rd15;
	ld.global.u16 	%rs209, [%rd16];
$L__BB1_41:
	shl.b32 	%r141, %r47, 5;
	mov.u32 	%r142, _ZZ9matrixMulILi16ELi10ELi13EEvPK6__halfS2_PS0_S2_iiiE4sm_A;
	add.s32 	%r143, %r142, %r141;
	shl.b32 	%r144, %r48, 1;
	add.s32 	%r145, %r143, %r144;
	st.shared.u16 	[%r145], %rs209;
	add.s32 	%r50, %r204, %r7;
	cvt.u16.u32 	%rs81, %r208;
	mul.lo.s16 	%rs82, %rs81, 79;
	shr.u16 	%rs83, %rs82, 10;
	mul.lo.s16 	%rs84, %rs83, 13;
	sub.s16 	%rs85, %rs81, %rs84;
	cvt.u32.u16 	%r146, %rs85;
	and.b32  	%r51, %r146, 255;
	cvt.u32.u16 	%r52, %rs83;
	add.s32 	%r53, %r2, %r52;
	setp.lt.s32 	%p14, %r53, %r82;
	@%p14 bra 	$L__BB1_43;
	mov.f32 	%f6, 0f00000000;
	// begin inline asm
	{  cvt.rn.f16.f32 %rs210, %f6;}

	// end inline asm
	bra.uni 	$L__BB1_44;
$L__BB1_43:
	add.s32 	%r147, %r203, %r51;
	mad.lo.s32 	%r148, %r53, %r84, %r147;
	mul.wide.u32 	%rd17, %r148, 2;
	add.s64 	%rd18, %rd1, %rd17;
	ld.global.u16 	%rs210, [%rd18];
$L__BB1_44:
	shl.b32 	%r149, %r51, 5;
	mov.u32 	%r150, _ZZ9matrixMulILi16ELi10ELi13EEvPK6__halfS2_PS0_S2_iiiE4sm_A;
	add.s32 	%r151, %r150, %r149;
	shl.b32 	%r152, %r52, 1;
	add.s32 	%r153, %r151, %r152;
	st.shared.u16 	[%r153], %rs210;
	add.s32 	%r54, %r50, %r7;
	cvt.u16.u32 	%rs87, %r207;
	mul.lo.s16 	%rs88, %rs87, 79;
	shr.u16 	%rs89, %rs88, 10;
	mul.lo.s16 	%rs90, %rs89, 13;
	sub.s16 	%rs91, %rs87, %rs90;
	cvt.u32.u16 	%r154, %rs91;
	and.b32  	%r55, %r154, 255;
	cvt.u32.u16 	%r56, %rs89;
	add.s32 	%r57, %r2, %r56;
	setp.lt.s32 	%p15, %r57, %r82;
	@%p15 bra 	$L__BB1_46;
	mov.f32 	%f7, 0f00000000;
	// begin inline asm
	{  cvt.rn.f16.f32 %rs211, %f7;}

	// end inline asm
	bra.uni 	$L__BB1_47;
$L__BB1_46:
	add.s32 	%r155, %r203, %r55;
	mad.lo.s32 	%r156, %r57, %r84, %r155;
	mul.wide.u32 	%rd19, %r156, 2;
	add.s64 	%rd20, %rd1, %rd19;
	ld.global.u16 	%rs211, [%rd20];
$L__BB1_47:
	shl.b32 	%r157, %r55, 5;
	mov.u32 	%r158, _ZZ9matrixMulILi16ELi10ELi13EEvPK6__halfS2_PS0_S2_iiiE4sm_A;
	add.s32 	%r159, %r158, %r157;
	shl.b32 	%r160, %r56, 1;
	add.s32 	%r161, %r159, %r160;
	st.shared.u16 	[%r161], %rs211;
	add.s32 	%r162, %r54, %r7;
	add.s32 	%r204, %r162, %r7;
	shl.b32 	%r163, %r7, 2;
	add.s32 	%r208, %r208, %r163;
	add.s32 	%r207, %r207, %r163;
	add.s32 	%r206, %r206, %r163;
	setp.lt.u32 	%p16, %r204, 208;
	@%p16 bra 	$L__BB1_18;
	bra.uni 	$L__BB1_20;
$L__BB1_48:
	mov.f32 	%f11, 0f00000000;
	// begin inline asm
	{  cvt.rn.f16.f32 %rs212, %f11;}

	// end inline asm
$L__BB1_49:
	mov.u32 	%r170, _ZZ9matrixMulILi16ELi10ELi13EEvPK6__halfS2_PS0_S2_iiiE4sm_B;
	mad.lo.s32 	%r171, %r63, 20, %r170;
	shl.b32 	%r172, %r64, 1;
	add.s32 	%r173, %r171, %r172;
	st.shared.u16 	[%r173], %rs212;
	add.s32 	%r66, %r205, %r7;
	cvt.u16.u32 	%rs102, %r66;
	mul.lo.s16 	%rs103, %rs102, 79;
	shr.u16 	%rs104, %rs103, 10;
	mul.lo.s16 	%rs105, %rs104, 13;
	sub.s16 	%rs106, %rs102, %rs105;
	cvt.u32.u16 	%r174, %rs106;
	and.b32  	%r67, %r174, 255;
	cvt.u32.u16 	%r68, %rs104;
	add.s32 	%r69, %r1, %r68;
	setp.lt.s32 	%p26, %r69, %r83;
	@%p26 bra 	$L__BB1_51;
	mov.f32 	%f12, 0f00000000;
	// begin inline asm
	{  cvt.rn.f16.f32 %rs213, %f12;}

	// end inline asm
	bra.uni 	$L__BB1_52;
$L__BB1_51:
	add.s32 	%r175, %r203, %r67;
	mad.lo.s32 	%r176, %r69, %r84, %r175;
	mul.wide.s32 	%rd29, %r176, 2;
	add.s64 	%rd30, %rd2, %rd29;
	ld.global.u16 	%rs213, [%rd30];
$L__BB1_52:
	mov.u32 	%r177, _ZZ9matrixMulILi16ELi10ELi13EEvPK6__halfS2_PS0_S2_iiiE4sm_B;
	mad.lo.s32 	%r178, %r67, 20, %r177;
	shl.b32 	%r179, %r68, 1;
	add.s32 	%r180, %r178, %r179;
	st.shared.u16 	[%r180], %rs213;
	add.s32 	%r70, %r66, %r7;
	cvt.u16.u32 	%rs108, %r70;
	mul.lo.s16 	%rs109, %rs108, 79;
	shr.u16 	%rs110, %rs109, 10;
	mul.lo.s16 	%rs111, %rs110, 13;
	sub.s16 	%rs112, %rs108, %rs111;
	cvt.u32.u16 	%r181, %rs112;
	and.b32  	%r71, %r181, 255;
	cvt.u32.u16 	%r72, %rs110;
	add.s32 	%r73, %r1, %r72;
	setp.lt.s32 	%p27, %r73, %r83;
	@%p27 bra 	$L__BB1_54;
	mov.f32 	%f13, 0f00000000;
	// begin inline asm
	{  cvt.rn.f16.f32 %rs214, %f13;}

	// end inline asm
	bra.uni 	$L__BB1_55;
$L__BB1_54:
	add.s32 	%r182, %r203, %r71;
	mad.lo.s32 	%r183, %r73, %r84, %r182;
	mul.wide.s32 	%rd31, %r183, 2;
	add.s64 	%rd32, %rd2, %rd31;
	ld.global.u16 	%rs214, [%rd32];
$L__BB1_55:
	mov.u32 	%r184, _ZZ9matrixMulILi16ELi10ELi13EEvPK6__halfS2_PS0_S2_iiiE4sm_B;
	mad.lo.s32 	%r185, %r71, 20, %r184;
	shl.b32 	%r186, %r72, 1;
	add.s32 	%r187, %r185, %r186;
	st.shared.u16 	[%r187], %rs214;
	add.s32 	%r74, %r70, %r7;
	cvt.u16.u32 	%rs114, %r74;
	mul.lo.s16 	%rs115, %rs114, 79;
	shr.u16 	%rs116, %rs115, 10;
	mul.lo.s16 	%rs117, %rs116, 13;
	sub.s16 	%rs118, %rs114, %rs117;
	cvt.u32.u16 	%r188, %rs118;
	and.b32  	%r75, %r188, 255;
	cvt.u32.u16 	%r76, %rs116;
	add.s32 	%r77, %r1, %r76;
	setp.lt.s32 	%p28, %r77, %r83;
	@%p28 bra 	$L__BB1_57;
	mov.f32 	%f14, 0f00000000;
	// begin inline asm
	{  cvt.rn.f16.f32 %rs215, %f14;}

	// end inline asm
	bra.uni 	$L__BB1_58;
$L__BB1_57:
	add.s32 	%r189, %r203, %r75;
	mad.lo.s32 	%r190, %r77, %r84, %r189;
	mul.wide.s32 	%rd33, %r190, 2;
	add.s64 	%rd34, %rd2, %rd33;
	ld.global.u16 	%rs215, [%rd34];
$L__BB1_58:
	mov.u32 	%r191, _ZZ9matrixMulILi16ELi10ELi13EEvPK6__halfS2_PS0_S2_iiiE4sm_B;
	mad.lo.s32 	%r192, %r75, 20, %r191;
	shl.b32 	%r193, %r76, 1;
	add.s32 	%r194, %r192, %r193;
	st.shared.u16 	[%r194], %rs215;
	add.s32 	%r205, %r74, %r7;
	setp.lt.u32 	%p29, %r205, 130;
	@%p29 bra 	$L__BB1_35;
$L__BB1_59:
	bar.sync 	0;
	shl.b32 	%r195, %r3, 1;
	mov.u32 	%r196, _ZZ9matrixMulILi16ELi10ELi13EEvPK6__halfS2_PS0_S2_iiiE4sm_A;
	add.s32 	%r197, %r196, %r195;
	ld.shared.u16 	%rs121, [%r197];
	shl.b32 	%r198, %r5, 1;
	mov.u32 	%r199, _ZZ9matrixMulILi16ELi10ELi13EEvPK6__halfS2_PS0_S2_iiiE4sm_B;
	add.s32 	%r200, %r199, %r198;
	ld.shared.u16 	%rs122, [%r200];
	// begin inline asm
	{mul.f16 %rs120,%rs121,%rs122;
}
	// end inline asm
	// begin inline asm
	{add.f16 %rs123,%rs216,%rs120;
}
	// end inline asm
	ld.shared.u16 	%rs127, [%r197+32];
	ld.shared.u16 	%rs128, [%r200+20];
	// begin inline asm
	{mul.f16 %rs126,%rs127,%rs128;
}
	// end inline asm
	// begin inline asm
	{add.f16 %rs129,%rs123,%rs126;
}
	// end inline asm
	ld.shared.u16 	%rs133, [%r197+64];
	ld.shared.u16 	%rs134, [%r200+40];
	// begin inline asm
	{mul.f16 %rs132,%rs133,%rs134;
}
	// end inline asm
	// begin inline asm
	{add.f16 %rs135,%rs129,%rs132;
}
	// end inline asm
	ld.shared.u16 	%rs139, [%r197+96];
	ld.shared.u16 	%rs140, [%r200+60];
	// begin inline asm
	{mul.f16 %rs138,%rs139,%rs140;
}
	// end inline asm
	// begin inline asm
	{add.f16 %rs141,%rs135,%rs138;
}
	// end inline asm
	ld.shared.u16 	%rs145, [%r197+128];
	ld.shared.u16 	%rs146, [%r200+80];
	// begin inline asm
	{mul.f16 %rs144,%rs145,%rs146;
}
	// end inline asm
	// begin inline asm
	{add.f16 %rs147,%rs141,%rs144;
}
	// end inline asm
	ld.shared.u16 	%rs151, [%r197+160];
	ld.shared.u16 	%rs152, [%r200+100];
	// begin inline asm
	{mul.f16 %rs150,%rs151,%rs152;
}
	// end inline asm
	// begin inline asm
	{add.f16 %rs153,%rs147,%rs150;
}
	// end inline asm
	ld.shared.u16 	%rs157, [%r197+192];
	ld.shared.u16 	%rs158, [%r200+120];
	// begin inline asm
	{mul.f16 %rs156,%rs157,%rs158;
}
	// end inline asm
	// begin inline asm
	{add.f16 %rs159,%rs153,%rs156;
}
	// end inline asm
	ld.shared.u16 	%rs163, [%r197+224];
	ld.shared.u16 	%rs164, [%r200+140];
	// begin inline asm
	{mul.f16 %rs162,%rs163,%rs164;
}
	// end inline asm
	// begin inline asm
	{add.f16 %rs165,%rs159,%rs162;
}
	// end inline asm
	ld.shared.u16 	%rs169, [%r197+256];
	ld.shared.u16 	%rs170, [%r200+160];
	// begin inline asm
	{mul.f16 %rs168,%rs169,%rs170;
}
	// end inline asm
	// begin inline asm
	{add.f16 %rs171,%rs165,%rs168;
}
	// end inline asm
	ld.shared.u16 	%rs175, [%r197+288];
	ld.shared.u16 	%rs176, [%r200+180];
	// begin inline asm
	{mul.f16 %rs174,%rs175,%rs176;
}
	// end inline asm
	// begin inline asm
	{add.f16 %rs177,%rs171,%rs174;
}
	// end inline asm
	ld.shared.u16 	%rs181, [%r197+320];
	ld.shared.u16 	%rs182, [%r200+200];
	// begin inline asm
	{mul.f16 %rs180,%rs181,%rs182;
}
	// end inline asm
	// begin inline asm
	{add.f16 %rs183,%rs177,%rs180;
}
	// end inline asm
	ld.shared.u16 	%rs187, [%r197+352];
	ld.shared.u16 	%rs188, [%r200+220];
	// begin inline asm
	{mul.f16 %rs186,%rs187,%rs188;
}
	// end inline asm
	// begin inline asm
	{add.f16 %rs189,%rs183,%rs186;
}
	// end inline asm
	ld.shared.u16 	%rs193, [%r197+384];
	ld.shared.u16 	%rs194, [%r200+240];
	// begin inline asm
	{mul.f16 %rs192,%rs193,%rs194;
}
	// end inline asm
	// begin inline asm
	{add.f16 %rs216,%rs189,%rs192;
}
	// end inline asm
	bar.sync 	0;
	add.s32 	%r203, %r203, 13;
	setp.lt.s32 	%p30, %r203, %r84;
	@%p30 bra 	$L__BB1_2;
$L__BB1_60:
	add.s32 	%r80, %r2, %r3;
	setp.ge.s32 	%p31, %r80, %r82;
	add.s32 	%r81, %r1, %r5;
	setp.ge.s32 	%p32, %r81, %r83;
	or.pred  	%p33, %p31, %p32;
	@%p33 bra 	$L__BB1_62;
	ld.param.u64 	%rd42, [_Z9matrixMulILi16ELi10ELi13EEvPK6__halfS2_PS0_S2_iii_param_3];
	ld.param.u64 	%rd41, [_Z9matrixMulILi16ELi10ELi13EEvPK6__halfS2_PS0_S2_iii_param_2];
	cvta.to.global.u64 	%rd35, %rd42;
	mul.wide.s32 	%rd36, %r81, 2;
	add.s64 	%rd37, %rd35, %rd36;
	ld.global.u16 	%rs200, [%rd37];
	// begin inline asm
	{add.f16 %rs198,%rs216,%rs200;
}
	// end inline asm
	mad.lo.s32 	%r202, %r83, %r80, %r81;
	cvta.to.global.u64 	%rd38, %rd41;
	mul.wide.s32 	%rd39, %r202, 2;
	add.s64 	%rd40, %rd38, %rd39;
	st.global.u16 	[%rd40], %rs198;
$L__BB1_62:
	ret;

}


// ===== COMPILED SASS (sm_100) =====

	.target	sm_100

	.elftype	@"ET_EXEC"


//--------------------- .note.nv.tkinfo           --------------------------
	.section	.note.nv.tkinfo,"",@"SHT_NOTE"
	.sectionflags	@"SHF_NOTE_NV_TKINFO"
	.tkinfo
        /*0018*/ 	.word	0x00000002
        /*0030*/ 	.string	""
        /*0030*/ 	.string	"ptxas"
        /*0030*/ 	.string	"Cuda compilation tools, release 13.0, V13.0.88"
        /*0030*/ 	.string	"Build cuda_13.0.r13.0/compiler.36424714_0"
        /*0030*/ 	.string	"-arch sm_100 -m 64 "



//--------------------- .note.nv.cuinfo           --------------------------
	.section	.note.nv.cuinfo,"",@"SHT_NOTE"
	.sectionflags	@"SHF_NOTE_NV_CUINFO"
        /*0018*/ 	.short	0x0002
        /*001a*/ 	.short	0x0064
        /*001c*/ 	.short	0x0082
	.zero		2


//--------------------- .nv.info                  --------------------------
	.section	.nv.info,"",@"SHT_CUDA_INFO"
	.align	4


	//----- nvinfo : EIATTR_REGCOUNT
	.align		4
        /*0000*/ 	.byte	0x04, 0x2f
        /*0002*/ 	.short	(.L_3 - .L_2)
	.align		4
.L_2:
        /*0004*/ 	.word	index@(_Z5conv1ILi1ELi28ELi28ELi1ELi13ELi13ELi3ELi3ELi13EEvP6__halfS1_i)
        /*0008*/ 	.word	0x00000020


	//----- nvinfo : EIATTR_FRAME_SIZE
	.align		4
.L_3:
        /*000c*/ 	.byte	0x04, 0x11
        /*000e*/ 	.short	(.L_5 - .L_4)
	.align		4
.L_4:
        /*0010*/ 	.word	index@(_Z5conv1ILi1ELi28ELi28ELi1ELi13ELi13ELi3ELi3ELi13EEvP6__halfS1_i)
        /*0014*/ 	.word	0x00000000


	//----- nvinfo : EIATTR_REGCOUNT
	.align		4
.L_5:
        /*0018*/ 	.byte	0x04, 0x2f
        /*001a*/ 	.short	(.L_7 - .L_6)
	.align		4
.L_6:
        /*001c*/ 	.word	index@(_Z9matrixMulILi16ELi10ELi13EEvPK6__halfS2_PS0_S2_iii)
        /*0020*/ 	.word	0x00000028


	//----- nvinfo : EIATTR_FRAME_SIZE
	.align		4
.L_7:
        /*0024*/ 	.byte	0x04, 0x11
        /*0026*/ 	.short	(.L_9 - .L_8)
	.align		4
.L_8:
        /*0028*/ 	.word	index@(_Z9matrixMulILi16ELi10ELi13EEvPK6__halfS2_PS0_S2_iii)
        /*002c*/ 	.word	0x00000000


	//----- nvinfo : EIATTR_MIN_STACK_SIZE
	.align		4
.L_9:
        /*0030*/ 	.byte	0x04, 0x12
        /*0032*/ 	.short	(.L_11 - .L_10)
	.align		4
.L_10:
        /*0034*/ 	.word	index@(_Z9matrixMulILi16ELi10ELi13EEvPK6__halfS2_PS0_S2_iii)
        /*0038*/ 	.word	0x00000000


	//----- nvinfo : EIATTR_MIN_STACK_SIZE
	.align		4
.L_11:
        /*003c*/ 	.byte	0x04, 0x12
        /*003e*/ 	.short	(.L_13 - .L_12)
	.align		4
.L_12:
        /*0040*/ 	.word	index@(_Z5conv1ILi1ELi28ELi28ELi1ELi13ELi13ELi3ELi3ELi13EEvP6__halfS1_i)
        /*0044*/ 	.word	0x00000000
.L_13:


//--------------------- .nv.compat                --------------------------
	.section	.nv.compat,"",@"SHT_CUDA_COMPAT_INFO"
	.align	4
        /*0000*/ 	.byte	0x02, 0x09, 0x00, 0x00, 0x02, 0x02, 0x01, 0x00, 0x02, 0x05, 0x05, 0x00, 0x03, 0x07, 0x01, 0x01
        /*0010*/ 	.byte	0x02, 0x03, 0x00, 0x00, 0x02, 0x06, 0x01, 0x00, 0x04, 0x0b, 0x08, 0x00, 0x09, 0x00, 0x00, 0x00
        /*0020*/ 	.byte	0x00, 0x00, 0x00, 0x00


//--------------------- .nv.info._Z9matrixMulILi16ELi10ELi13EEvPK6__halfS2_PS0_S2_iii --------------------------
	.section	.nv.info._Z9matrixMulILi16ELi10ELi13EEvPK6__halfS2_PS0_S2_iii,"",@"SHT_CUDA_INFO"
	.sectionflags	@""
	.align	4


	//----- nvinfo : EIATTR_CUDA_API_VERSION
	.align		4
        /*0000*/ 	.byte	0x04, 0x37
        /*0002*/ 	.short	(.L_15 - .L_14)
.L_14:
        /*0004*/ 	.word	0x00000082


	//----- nvinfo : EIATTR_KPARAM_INFO
	.align		4
.L_15:
        /*0008*/ 	.byte	0x04, 0x17
        /*000a*/ 	.short	(.L_17 - .L_16)
.L_16:
        /*000c*/ 	.word	0x00000000
        /*0010*/ 	.short	0x0006
        /*0012*/ 	.short	0x0028
        /*0014*/ 	.byte	0x00, 0xf0, 0x11, 0x00


	//----- nvinfo : EIATTR_KPARAM_INFO
	.align		4
.L_17:
        /*0018*/ 	.byte	0x04, 0x17
        /*001a*/ 	.short	(.L_19 - .L_18)
.L_18:
        /*001c*/ 	.word	0x00000000
        /*0020*/ 	.short	0x0005
        /*0022*/ 	.short	0x0024
        /*0024*/ 	.byte	0x00, 0xf0, 0x11, 0x00


	//----- nvinfo : EIATTR_KPARAM_INFO
	.align		4
.L_19:
        /*0028*/ 	.byte	0x04, 0x17
        /*002a*/ 	.short	(.L_21 - .L_20)
.L_20:
        /*002c*/ 	.word	0x00000000
        /*0030*/ 	.short	0x0004
        /*0032*/ 	.short	0x0020
        /*0034*/ 	.byte	0x00, 0xf0, 0x11, 0x00


	//----- nvinfo : EIATTR_KPARAM_INFO
	.align		4
.L_21:
        /*0038*/ 	.byte	0x04, 0x17
        /*003a*/ 	.short	(.L_23 - .L_22)
.L_22:
        /*003c*/ 	.word	0x00000000
        /*0040*/ 	.short	0x0003
        /*0042*/ 	.short	0x0018
        /*0044*/ 	.byte	0x00, 0xf5, 0x21, 0x00


	//----- nvinfo : EIATTR_KPARAM_INFO
	.align		4
.L_23:
        /*0048*/ 	.byte	0x04, 0x17
        /*004a*/ 	.short	(.L_25 - .L_24)
.L_24:
        /*004c*/ 	.word	0x00000000
        /*0050*/ 	.short	0x0002
        /*0052*/ 	.short	0x0010
        /*0054*/ 	.byte	0x00, 0xf5, 0x21, 0x00


	//----- nvinfo : EIATTR_KPARAM_INFO
	.align		4
.L_25:
        /*0058*/ 	.byte	0x04, 0x17
        /*005a*/ 	.short	(.L_27 - .L_26)
.L_26:
        /*005c*/ 	.word	0x00000000
        /*0060*/ 	.short	0x0001
        /*0062*/ 	.short	0x0008
        /*0064*/ 	.byte	0x00, 0xf5, 0x21, 0x00


	//----- nvinfo : EIATTR_KPARAM_INFO
	.align		4
.L_27:
        /*0068*/ 	.byte	0x04, 0x17
        /*006a*/ 	.short	(.L_29 - .L_28)
.L_28:
        /*006c*/ 	.word	0x00000000
        /*0070*/ 	.short	0x0000
        /*0072*/ 	.short	0x0000
        /*0074*/ 	.byte	0x00, 0xf5, 0x21, 0x00


	//----- nvinfo : EIATTR_SPARSE_MMA_MASK
	.align		4
.L_29:
        /*0078*/ 	.byte	0x03, 0x50
        /*007a*/ 	.short	0x0000


	//----- nvinfo : EIATTR_MAXREG_COUNT
	.align		4
        /*007c*/ 	.byte	0x03, 0x1b
        /*007e*/ 	.short	0x00ff


	//----- nvinfo : EIATTR_NUM_BARRIERS
	.align		4
        /*0080*/ 	.byte	0x02, 0x4c
        /*0082*/ 	.byte	0x01
	.zero		1


	//----- nvinfo : EIATTR_MERCURY_ISA_VERSION
	.align		4
        /*0084*/ 	.byte	0x03, 0x5f
        /*0086*/ 	.short	0x0101


	//----- nvinfo : EIATTR_VRC_CTA_INIT_COUNT
	.align		4
        /*0088*/ 	.byte	0x02, 0x4a
	.zero		1
	.zero		1


	//----- nvinfo : EIATTR_EXIT_INSTR_OFFSETS
	.align		4
        /*008c*/ 	.byte	0x04, 0x1c
        /*008e*/ 	.short	(.L_31 - .L_30)


	//   ....[0]....
.L_30:
        /*0090*/ 	.word	0x000021e0


	//   ....[1]....
        /*0094*/ 	.word	0x00002270


	//----- nvinfo : EIATTR_CRS_STACK_SIZE
	.align		4
.L_31:
        /*0098*/ 	.byte	0x04, 0x1e
        /*009a*/ 	.short	(.L_33 - .L_32)
.L_32:
        /*009c*/ 	.word	0x00000000


	//----- nvinfo : EIATTR_CBANK_PARAM_SIZE
	.align		4
.L_33:
        /*00a0*/ 	.byte	0x03, 0x19
        /*00a2*/ 	.short	0x002c


	//----- nvinfo : EIATTR_PARAM_CBANK
	.align		4
        /*00a4*/ 	.byte	0x04, 0x0a
        /*00a6*/ 	.short	(.L_35 - .L_34)
	.align		4
.L_34:
        /*00a8*/ 	.word	index@(.nv.constant0._Z9matrixMulILi16ELi10ELi13EEvPK6__halfS2_PS0_S2_iii)
        /*00ac*/ 	.short	0x0380
        /*00ae*/ 	.short	0x002c


	//----- nvinfo : EIATTR_SW_WAR
	.align		4
.L_35:
        /*00b0*/ 	.byte	0x04, 0x36
        /*00b2*/ 	.short	(.L_37 - .L_36)
.L_36:
        /*00b4*/ 	.word	0x00000008
.L_37:


//--------------------- .nv.info._Z5conv1ILi1ELi28ELi28ELi1ELi13ELi13ELi3ELi3ELi13EEvP6__halfS1_i --------------------------
	.section	.nv.info._Z5conv1ILi1ELi28ELi28ELi1ELi13ELi13ELi3ELi3ELi13EEvP6__halfS1_i,"",@"SHT_CUDA_INFO"
	.sectionflags	@""
	.align	4


	//----- nvinfo : EIATTR_CUDA_API_VERSION
	.align		4
        /*0000*/ 	.byte	0x04, 0x37
        /*0002*/ 	.short	(.L_39 - .L_38)
.L_38:
        /*0004*/ 	.word	0x00000082


	//----- nvinfo : EIATTR_KPARAM_INFO
	.align		4
.L_39:
        /*0008*/ 	.byte	0x04, 0x17
        /*000a*/ 	.short	(.L_41 - .L_40)
.L_40:
        /*000c*/ 	.word	0x00000000
        /*0010*/ 	.short	0x0002
        /*0012*/ 	.short	0x0010
        /*0014*/ 	.byte	0x00, 0xf0, 0x11, 0x00


	//----- nvinfo : EIATTR_KPARAM_INFO
	.align		4
.L_41:
        /*0018*/ 	.byte	0x04, 0x17
        /*001a*/ 	.short	(.L_43 - .L_42)
.L_42:
        /*001c*/ 	.word	0x00000000
        /*0020*/ 	.short	0x0001
        /*0022*/ 	.short	0x0008
        /*0024*/ 	.byte	0x00, 0xf5, 0x21, 0x00


	//----- nvinfo : EIATTR_KPARAM_INFO
	.align		4
.L_43:
        /*0028*/ 	.byte	0x04, 0x17
        /*002a*/ 	.short	(.L_45 - .L_44)
.L_44:
        /*002c*/ 	.word	0x00000000
        /*0030*/ 	.short	0x0000
        /*0032*/ 	.short	0x0000
        /*0034*/ 	.byte	0x00, 0xf5, 0x21, 0x00


	//----- nvinfo : EIATTR_SPARSE_MMA_MASK
	.align		4
.L_45:
        /*0038*/ 	.byte	0x03, 0x50
        /*003a*/ 	.short	0x0000


	//----- nvinfo : EIATTR_MAXREG_COUNT
	.align		4
        /*003c*/ 	.byte	0x03, 0x1b
        /*003e*/ 	.short	0x00ff


	//----- nvinfo : EIATTR_NUM_BARRIERS
	.align		4
        /*0040*/ 	.byte	0x02, 0x4c
        /*0042*/ 	.byte	0x01
	.zero		1


	//----- nvinfo : EIATTR_MERCURY_ISA_VERSION
	.align		4
        /*0044*/ 	.byte	0x03, 0x5f
        /*0046*/ 	.short	0x0101


	//----- nvinfo : EIATTR_VRC_CTA_INIT_COUNT
	.align		4
        /*0048*/ 	.byte	0x02, 0x4a
	.zero		1
	.zero		1


	//----- nvinfo : EIATTR_EXIT_INSTR_OFFSETS
	.align		4
        /*004c*/ 	.byte	0x04, 0x1c
        /*004e*/ 	.short	(.L_47 - .L_46)


	//   ....[0]....
.L_46:
        /*0050*/ 	.word	0x00000040


	//   ....[1]....
        /*0054*/ 	.word	0x00001070


	//----- nvinfo : EIATTR_CRS_STACK_SIZE
	.align		4
.L_47:
        /*0058*/ 	.byte	0x04, 0x1e
        /*005a*/ 	.short	(.L_49 - .L_48)
.L_48:
        /*005c*/ 	.word	0x00000000


	//----- nvinfo : EIATTR_CBANK_PARAM_SIZE
	.align		4
.L_49:
        /*0060*/ 	.byte	0x03, 0x19
        /*0062*/ 	.short	0x0014


	//----- nvinfo : EIATTR_PARAM_CBANK
	.align		4
        /*0064*/ 	.byte	0x04, 0x0a
        /*0066*/ 	.short	(.L_51 - .L_50)
	.align		4
.L_50:
        /*0068*/ 	.word	index@(.nv.constant0._Z5conv1ILi1ELi28ELi28ELi1ELi13ELi13ELi3ELi3ELi13EEvP6__halfS1_i)
        /*006c*/ 	.short	0x0380
        /*006e*/ 	.short	0x0014


	//----- nvinfo : EIATTR_SW_WAR
	.align		4
.L_51:
        /*0070*/ 	.byte	0x04, 0x36
        /*0072*/ 	.short	(.L_53 - .L_52)
.L_52:
        /*0074*/ 	.word	0x00000008
.L_53:


//--------------------- .nv.callgraph             --------------------------
	.section	.nv.callgraph,"",@"SHT_CUDA_CALLGRAPH"
	.align	4
	.sectionentsize	8
	.align		4
        /*0000*/ 	.word	0x00000000
	.align		4
        /*0004*/ 	.word	0xffffffff
	.align		4
        /*0008*/ 	.word	0x00000000
	.align		4
        /*000c*/ 	.word	0xfffffffe
	.align		4
        /*0010*/ 	.word	0x00000000
	.align		4
        /*0014*/ 	.word	0xfffffffd
	.align		4
        /*0018*/ 	.word	0x00000000
	.align		4
        /*001c*/ 	.word	0xfffffffc


//--------------------- .nv.constant3             --------------------------
	.section	.nv.constant3,"a",@progbits
	.align	2
.nv.constant3:
	.type		const_conv1_weight,@object
	.size		const_conv1_weight,(const_conv1_bias - const_conv1_weight)
const_conv1_weight:
	.zero		50
	.type		const_conv1_bias,@object
	.size		const_conv1_bias,(.L_1 - const_conv1_bias)
const_conv1_bias:
	.zero		2
.L_1:


//--------------------- .text._Z9matrixMulILi16ELi10ELi13EEvPK6__halfS2_PS0_S2_iii --------------------------
	.section	.text._Z9matrixMulILi16ELi10ELi13EEvPK6__halfS2_PS0_S2_iii,"ax",@progbits
	.align	128
        .global         _Z9matrixMulILi16ELi10ELi13EEvPK6__halfS2_PS0_S2_iii
        .type           _Z9matrixMulILi16ELi10ELi13EEvPK6__halfS2_PS0_S2_iii,@function
        .size           _Z9matrixMulILi16ELi10ELi13EEvPK6__halfS2_PS0_S2_iii,(.L_x_32 - _Z9matrixMulILi16ELi10ELi13EEvPK6__halfS2_PS0_S2_iii)
        .other          _Z9matrixMulILi16ELi10ELi13EEvPK6__halfS2_PS0_S2_iii,@"STO_CUDA_ENTRY STV_DEFAULT"
_Z9matrixMulILi16ELi10ELi13EEvPK6__halfS2_PS0_S2_iii:
.text._Z9matrixMulILi16ELi10ELi13EEvPK6__halfS2_PS0_S2_iii:
[----:B------:R-:W-:Y:S01]  /*0000*/  LDC R1, c[0x0][0x37c] ;  /* 0x0000df00ff017b82 */ /* 0x000fe20000000800 */
[----:B------:R-:W0:Y:S01]  /*0010*/  LDCU UR5, c[0x0][0x3a8] ;  /* 0x00007500ff0577ac */ /* 0x000e220008000800 */
[----:B------:R-:W1:Y:S01]  /*0020*/  S2R R0, SR_CTAID.X ;  /* 0x0000000000007919 */ /* 0x000e620000002500 */
[----:B------:R-:W-:Y:S01]  /*0030*/  PRMT R3, RZ, 0x7610, R3 ;  /* 0x00007610ff037816 */ /* 0x000fe20000000003 */
[----:B------:R-:W2:Y:S01]  /*0040*/  LDCU.64 UR8, c[0x0][0x358] ;  /* 0x00006b00ff0877ac */ /* 0x000ea20008000a00 */
[----:B------:R-:W3:Y:S01]  /*0050*/  S2R R2, SR_CTAID.Y ;  /* 0x0000000000027919 */ /* 0x000ee20000002600 */
[----:B------:R-:W4:Y:S01]  /*0060*/  LDCU UR4, c[0x0][0x360] ;  /* 0x00006c00ff0477ac */ /* 0x000f220008000800 */
[----:B------:R-:W1:Y:S01]  /*0070*/  S2R R5, SR_TID.Y ;  /* 0x0000000000057919 */ /* 0x000e620000002200 */
[----:B------:R-:W1:Y:S01]  /*0080*/  S2R R8, SR_TID.X ;  /* 0x0000000000087919 */ /* 0x000e620000002100 */
[----:B0-----:R-:W-:-:S09]  /*0090*/  UISETP.GE.AND UP0, UPT, UR5, 0x1, UPT ;  /* 0x000000010500788c */ /* 0x001fd2000bf06270 */
[----:B--2-4-:R-:W-:Y:S05]  /*00a0*/  BRA.U !UP0, `(.L_x_0) ;  /* 0x0000002108307547 */ /* 0x014fea000b800000 */
[----:B------:R-:W0:Y:S01]  /*00b0*/  LDC R4, c[0x0][0x364] ;  /* 0x0000d900ff047b82 */ /* 0x000e220000000800 */
[----:B-1----:R-:W-:Y:S02]  /*00c0*/  IMAD R5, R5, UR4, R8 ;  /* 0x0000000405057c24 */ /* 0x002fe4000f8e0208 */
[----:B0-----:R-:W-:Y:S01]  /*00d0*/  IMAD R4, R4, UR4, RZ ;  /* 0x0000000404047c24 */ /* 0x001fe2000f8e02ff */
[----:B------:R-:W-:-:S03]  /*00e0*/  UMOV UR4, URZ ;  /* 0x000000ff00047c82 */ /* 0x000fc60008000000 */
[----:B------:R-:W0:Y:S01]  /*00f0*/  I2F.U32.RP R6, R4 ;  /* 0x0000000400067306 */ /* 0x000e220000209000 */
[--C-:B------:R-:W-:Y:S01]  /*0100*/  IMAD.IADD R7, R5, 0x1, R4.reuse ;  /* 0x0000000105077824 */ /* 0x100fe200078e0204 */
[----:B------:R-:W-:Y:S01]  /*0110*/  ISETP.NE.U32.AND P2, PT, R4, RZ, PT ;  /* 0x000000ff0400720c */ /* 0x000fe20003f45070 */
[----:B------:R-:W-:-:S03]  /*0120*/  IMAD.MOV R15, RZ, RZ, -R4 ;  /* 0x000000ffff0f7224 */ /* 0x000fc600078e0a04 */
[C---:B------:R-:W-:Y:S02]  /*0130*/  ISETP.GE.U32.AND P0, PT, R7.reuse, 0xd0, PT ;  /* 0x000000d00700780c */ /* 0x040fe40003f06070 */
[C---:B------:R-:W-:Y:S02]  /*0140*/  ISETP.GE.U32.AND P1, PT, R7.reuse, 0x82, PT ;  /* 0x000000820700780c */ /* 0x040fe40003f26070 */
[C---:B------:R-:W-:Y:S02]  /*0150*/  VIMNMX.U32 R9, PT, PT, R7.reuse, 0xd0, !PT ;  /* 0x000000d007097848 */ /* 0x040fe40007fe0000 */
[C---:B------:R-:W-:Y:S02]  /*0160*/  VIMNMX.U32 R13, PT, PT, R7.reuse, 0x82, !PT ;  /* 0x00000082070d7848 */ /* 0x040fe40007fe0000 */
[----:B------:R-:W-:Y:S01]  /*0170*/  SEL R8, RZ, 0x1, P1 ;  /* 0x00000001ff087807 */ /* 0x000fe20000800000 */
[----:B0-----:R-:W0:Y:S01]  /*0180*/  MUFU.RCP R6, R6 ;  /* 0x0000000600067308 */ /* 0x001e220000001000 */
[----:B------:R-:W-:-:S02]  /*0190*/  PRMT R14, R7, 0x9910, RZ ;  /* 0x00009910070e7816 */ /* 0x000fc400000000ff */
[----:B------:R-:W-:-:S03]  /*01a0*/  IADD3 R13, PT, PT, R13, -R7, -R8 ;  /* 0x800000070d0d7210 */ /* 0x000fc60007ffe808 */
[----:B------:R-:W-:-:S05]  /*01b0*/  IMAD R14, R14, 0x4f, RZ ;  /* 0x0000004f0e0e7824 */ /* 0x000fca00078e02ff */
[----:B------:R-:W-:Y:S01]  /*01c0*/  LOP3.LUT R16, R14, 0xffff, RZ, 0xc0, !PT ;  /* 0x0000ffff0e107812 */ /* 0x000fe200078ec0ff */
[----:B0-----:R-:W-:Y:S01]  /*01d0*/  VIADD R10, R6, 0xffffffe ;  /* 0x0ffffffe060a7836 */ /* 0x001fe20000000000 */
[----:B------:R-:W-:-:S03]  /*01e0*/  SEL R6, RZ, 0x1, P0 ;  /* 0x00000001ff067807 */ /* 0x000fc60000000000 */
[----:B------:R0:W1:Y:S01]  /*01f0*/  F2I.FTZ.U32.TRUNC.NTZ R11, R10 ;  /* 0x0000000a000b7305 */ /* 0x000062000021f000 */
[----:B------:R-:W-:Y:S01]  /*0200*/  IADD3 R9, PT, PT, R9, -R7, -R6 ;  /* 0x8000000709097210 */ /* 0x000fe20007ffe806 */
[----:B0-----:R-:W-:Y:S02]  /*0210*/  IMAD.MOV.U32 R10, RZ, RZ, RZ ;  /* 0x000000ffff0a7224 */ /* 0x001fe400078e00ff */
[----:B-1----:R-:W-:-:S04]  /*0220*/  IMAD R15, R15, R11, RZ ;  /* 0x0000000b0f0f7224 */ /* 0x002fc800078e02ff */
[----:B------:R-:W-:Y:S01]  /*0230*/  IMAD.HI.U32 R12, R11, R15, R10 ;  /* 0x0000000f0b0c7227 */ /* 0x000fe200078e000a */
[----:B------:R-:W-:Y:S01]  /*0240*/  PRMT R11, R5, 0x9910, RZ ;  /* 0x00009910050b7816 */ /* 0x000fe200000000ff */
[----:B------:R-:W0:Y:S04]  /*0250*/  S2R R15, SR_CgaCtaId ;  /* 0x00000000000f7919 */ /* 0x000e280000008800 */
[----:B------:R-:W-:-:S04]  /*0260*/  IMAD.HI.U32 R10, R12, R9, RZ ;  /* 0x000000090c0a7227 */ /* 0x000fc800078e00ff */
[----:B------:R-:W-:-:S04]  /*0270*/  IMAD.HI.U32 R12, R12, R13, RZ ;  /* 0x0000000d0c0c7227 */ /* 0x000fc800078e00ff */
[----:B------:R-:W-:Y:S02]  /*0280*/  IMAD.MOV R17, RZ, RZ, -R10 ;  /* 0x000000ffff117224 */ /* 0x000fe400078e0a0a */
[----:B------:R-:W-:Y:S02]  /*0290*/  IMAD.MOV R19, RZ, RZ, -R12 ;  /* 0x000000ffff137224 */ /* 0x000fe400078e0a0c */
[C---:B------:R-:W-:Y:S02]  /*02a0*/  IMAD R17, R4.reuse, R17, R9 ;  /* 0x0000001104117224 */ /* 0x040fe400078e0209 */
[C---:B------:R-:W-:Y:S02]  /*02b0*/  IMAD R19, R4.reuse, R19, R13 ;  /* 0x0000001304137224 */ /* 0x040fe400078e020d */
[----:B------:R-:W-:Y:S01]  /*02c0*/  IMAD R11, R11, 0x4f, RZ ;  /* 0x0000004f0b0b7824 */ /* 0x000fe200078e02ff */
[-C--:B------:R-:W-:Y:S01]  /*02d0*/  ISETP.GE.U32.AND P0, PT, R17, R4.reuse, PT ;  /* 0x000000041100720c */ /* 0x080fe20003f06070 */
[----:B------:R-:W-:Y:S01]  /*02e0*/  IMAD.IADD R9, R4, 0x1, R7 ;  /* 0x0000000104097824 */ /* 0x000fe200078e0207 */
[----:B------:R-:W-:-:S02]  /*02f0*/  ISETP.GE.U32.AND P3, PT, R19, R4, PT ;  /* 0x000000041300720c */ /* 0x000fc40003f66070 */
[----:B------:R-:W-:Y:S02]  /*0300*/  LOP3.LUT R13, R11, 0xffff, RZ, 0xc0, !PT ;  /* 0x0000ffff0b0d7812 */ /* 0x000fe400078ec0ff */
[----:B------:R-:W-:Y:S02]  /*0310*/  MOV R11, 0x400 ;  /* 0x00000400000b7802 */ /* 0x000fe40000000f00 */
[----:B------:R-:W-:Y:S02]  /*0320*/  PRMT R20, R9, 0x9910, RZ ;  /* 0x0000991009147816 */ /* 0x000fe400000000ff */
[----:B------:R-:W-:Y:S01]  /*0330*/  SHF.R.U32.HI R13, RZ, 0xa, R13 ;  /* 0x0000000aff0d7819 */ /* 0x000fe2000001160d */
[----:B------:R-:W-:Y:S01]  /*0340*/  VIADD R14, R11, 0x1a0 ;  /* 0x000001a00b0e7836 */ /* 0x000fe20000000000 */
[----:B------:R-:W-:Y:S01]  /*0350*/  SHF.R.U32.HI R11, RZ, 0xa, R16 ;  /* 0x0000000aff0b7819 */ /* 0x000fe20000011610 */
[--C-:B------:R-:W-:Y:S01]  /*0360*/  @P0 IMAD.IADD R17, R17, 0x1, -R4.reuse ;  /* 0x0000000111110824 */ /* 0x100fe200078e0a04 */
[----:B------:R-:W-:Y:S01]  /*0370*/  MOV R16, R20 ;  /* 0x0000001400107202 */ /* 0x000fe20000000f00 */
[----:B------:R-:W-:Y:S01]  /*0380*/  @P3 IMAD.IADD R19, R19, 0x1, -R4 ;  /* 0x0000000113133824 */ /* 0x000fe200078e0a04 */
[----:B------:R-:W-:Y:S01]  /*0390*/  PRMT R18, R13, 0x9910, RZ ;  /* 0x000099100d127816 */ /* 0x000fe200000000ff */
[----:B------:R-:W-:Y:S01]  /*03a0*/  @P0 VIADD R10, R10, 0x1 ;  /* 0x000000010a0a0836 */ /* 0x000fe20000000000 */
[----:B------:R-:W-:Y:S01]  /*03b0*/  PRMT R20, R11, 0x9910, RZ ;  /* 0x000099100b147816 */ /* 0x000fe200000000ff */
[----:B------:R-:W-:Y:S01]  /*03c0*/  IMAD R16, R16, 0x4f, RZ ;  /* 0x0000004f10107824 */ /* 0x000fe200078e02ff */
[----:B0-----:R-:W-:Y:S01]  /*03d0*/  LEA R15, R15, R14, 0x18 ;  /* 0x0000000e0f0f7211 */ /* 0x001fe200078ec0ff */
[----:B------:R-:W-:Y:S01]  /*03e0*/  IMAD R14, R18, 0xd, RZ ;  /* 0x0000000d120e7824 */ /* 0x000fe200078e02ff */
[-C--:B------:R-:W-:Y:S01]  /*03f0*/  ISETP.GE.U32.AND P1, PT, R17, R4.reuse, PT ;  /* 0x000000041100720c */ /* 0x080fe20003f26070 */
[----:B------:R-:W-:Y:S01]  /*0400*/  @P3 VIADD R12, R12, 0x1 ;  /* 0x000000010c0c3836 */ /* 0x000fe20000000000 */
[-C--:B------:R-:W-:Y:S01]  /*0410*/  ISETP.GE.U32.AND P4, PT, R19, R4.reuse, PT ;  /* 0x000000041300720c */ /* 0x080fe20003f86070 */
[----:B------:R-:W-:Y:S01]  /*0420*/  IMAD.MOV R18, RZ, RZ, -R14 ;  /* 0x000000ffff127224 */ /* 0x000fe200078e0a0e */
[----:B------:R-:W-:Y:S01]  /*0430*/  LOP3.LUT R17, R16, 0xffff, RZ, 0xc0, !PT ;  /* 0x0000ffff10117812 */ /* 0x000fe200078ec0ff */
[----:B------:R-:W-:Y:S01]  /*0440*/  IMAD R16, R20, 0xd, RZ ;  /* 0x0000000d14107824 */ /* 0x000fe200078e02ff */
[----:B------:R-:W-:-:S02]  /*0450*/  LOP3.LUT R19, RZ, R4, RZ, 0x33, !PT ;  /* 0x00000004ff137212 */ /* 0x000fc400078e33ff */
[----:B------:R-:W-:Y:S01]  /*0460*/  SHF.R.U32.HI R14, RZ, 0xa, R17 ;  /* 0x0000000aff0e7819 */ /* 0x000fe20000011611 */
[----:B------:R-:W-:Y:S01]  /*0470*/  IMAD.MOV R17, RZ, RZ, -R16 ;  /* 0x000000ffff117224 */ /* 0x000fe200078e0a10 */
[----:B------:R-:W-:Y:S02]  /*0480*/  PRMT R16, R18, 0x7710, RZ ;  /* 0x0000771012107816 */ /* 0x000fe400000000ff */
[----:B------:R-:W-:Y:S02]  /*0490*/  PRMT R22, R14, 0x9910, RZ ;  /* 0x000099100e167816 */ /* 0x000fe400000000ff */
[----:B------:R-:W-:Y:S01]  /*04a0*/  PRMT R18, R17, 0x7710, RZ ;  /* 0x0000771011127816 */ /* 0x000fe200000000ff */
[----:B------:R-:W-:Y:S01]  /*04b0*/  @P4 VIADD R12, R12, 0x1 ;  /* 0x000000010c0c4836 */ /* 0x000fe20000000000 */
[----:B------:R-:W-:Y:S01]  /*04c0*/  @P1 IADD3 R10, PT, PT, R10, 0x1, RZ ;  /* 0x000000010a0a1810 */ /* 0x000fe20007ffe0ff */
[----:B------:R-:W-:Y:S01]  /*04d0*/  IMAD.IADD R16, R5, 0x1, R16 ;  /* 0x0000000105107824 */ /* 0x000fe200078e0210 */
[----:B------:R-:W-:Y:S01]  /*04e0*/  LOP3.LUT R13, R13, 0xffff, RZ, 0xc0, !PT ;  /* 0x0000ffff0d0d7812 */ /* 0x000fe200078ec0ff */
[----:B------:R-:W-:Y:S01]  /*04f0*/  IMAD.IADD R17, R7, 0x1, R18 ;  /* 0x0000000107117824 */ /* 0x000fe200078e0212 */
[----:B------:R-:W-:-:S02]  /*0500*/  SEL R21, R19, R10, !P2 ;  /* 0x0000000a13157207 */ /* 0x000fc40005000000 */
[----:B------:R-:W-:Y:S01]  /*0510*/  SEL R19, R19, R12, !P2 ;  /* 0x0000000c13137207 */ /* 0x000fe20005000000 */
[----:B------:R-:W-:Y:S01]  /*0520*/  IMAD R12, R22, 0xd, RZ ;  /* 0x0000000d160c7824 */ /* 0x000fe200078e02ff */
[----:B------:R-:W-:Y:S01]  /*0530*/  LOP3.LUT R18, R16, 0xff, RZ, 0xc0, !PT ;  /* 0x000000ff10127812 */ /* 0x000fe200078ec0ff */
[----:B------:R-:W-:Y:S01]  /*0540*/  IMAD.IADD R6, R6, 0x1, R21 ;  /* 0x0000000106067824 */ /* 0x000fe200078e0215 */
[----:B------:R-:W-:Y:S01]  /*0550*/  LOP3.LUT R20, R17, 0xff, RZ, 0xc0, !PT ;  /* 0x000000ff11147812 */ /* 0x000fe200078ec0ff */
[----:B------:R-:W-:Y:S01]  /*0560*/  IMAD.IADD R8, R8, 0x1, R19 ;  /* 0x0000000108087824 */ /* 0x000fe200078e0213 */
[----:B------:R-:W-:Y:S01]  /*0570*/  LOP3.LUT R23, R14, 0xffff, RZ, 0xc0, !PT ;  /* 0x0000ffff0e177812 */ /* 0x000fe200078ec0ff */
[--C-:B------:R-:W-:Y:S01]  /*0580*/  IMAD R18, R18, 0x14, R15.reuse ;  /* 0x0000001412127824 */ /* 0x100fe200078e020f */
[----:B------:R-:W-:Y:S01]  /*0590*/  LOP3.LUT R21, R16, 0xff, RZ, 0xc0, !PT ;  /* 0x000000ff10157812 */ /* 0x000fe200078ec0ff */
[----:B------:R-:W-:Y:S02]  /*05a0*/  IMAD.MOV R19, RZ, RZ, -R12 ;  /* 0x000000ffff137224 */ /* 0x000fe400078e0a0c */
[----:B------:R-:W-:Y:S01]  /*05b0*/  IMAD R20, R20, 0x14, R15 ;  /* 0x0000001414147824 */ /* 0x000fe200078e020f */
[----:B------:R-:W-:Y:S01]  /*05c0*/  LOP3.LUT R15, R11, 0xffff, RZ, 0xc0, !PT ;  /* 0x0000ffff0b0f7812 */ /* 0x000fe200078ec0ff */
[----:B------:R-:W-:Y:S01]  /*05d0*/  IMAD R11, R13, 0x2, R18 ;  /* 0x000000020d0b7824 */ /* 0x000fe200078e0212 */
[----:B------:R-:W-:Y:S01]  /*05e0*/  PRMT R18, R19, 0x7710, RZ ;  /* 0x0000771013127816 */ /* 0x000fe200000000ff */
[----:B---3--:R-:W-:-:S02]  /*05f0*/  IMAD R10, R2, 0x10, R13 ;  /* 0x00000010020a7824 */ /* 0x008fc400078e020d */
[----:B------:R-:W-:Y:S01]  /*0600*/  IMAD R12, R0, 0xa, R13 ;  /* 0x0000000a000c7824 */ /* 0x000fe200078e020d */
[----:B------:R-:W-:Y:S01]  /*0610*/  IADD3 R19, PT, PT, R9, R18, RZ ;  /* 0x0000001209137210 */ /* 0x000fe20007ffe0ff */
[--C-:B------:R-:W-:Y:S01]  /*0620*/  IMAD R13, R2, 0x10, R15.reuse ;  /* 0x00000010020d7824 */ /* 0x100fe200078e020f */
[----:B------:R-:W-:Y:S01]  /*0630*/  LOP3.LUT R18, R17, 0xff, RZ, 0xc0, !PT ;  /* 0x000000ff11127812 */ /* 0x000fe200078ec0ff */
[----:B------:R-:W-:Y:S01]  /*0640*/  IMAD R14, R15, 0x2, R20 ;  /* 0x000000020f0e7824 */ /* 0x000fe200078e0214 */
[----:B------:R-:W-:Y:S01]  /*0650*/  LOP3.LUT R19, R19, 0xff, RZ, 0xc0, !PT ;  /* 0x000000ff13137812 */ /* 0x000fe200078ec0ff */
[----:B------:R-:W-:Y:S02]  /*0660*/  IMAD R15, R0, 0xa, R15 ;  /* 0x0000000a000f7824 */ /* 0x000fe400078e020f */
[--C-:B------:R-:W-:Y:S02]  /*0670*/  IMAD R16, R2, 0x10, R23.reuse ;  /* 0x0000001002107824 */ /* 0x100fe400078e0217 */
[----:B------:R-:W-:-:S02]  /*0680*/  IMAD R17, R0, 0xa, R23 ;  /* 0x0000000a00117824 */ /* 0x000fc400078e0217 */
[--C-:B------:R-:W-:Y:S02]  /*0690*/  IMAD R20, R10, UR5, R21.reuse ;  /* 0x000000050a147c24 */ /* 0x100fe4000f8e0215 */
[----:B------:R-:W-:Y:S02]  /*06a0*/  IMAD R21, R12, UR5, R21 ;  /* 0x000000050c157c24 */ /* 0x000fe4000f8e0215 */
[--C-:B------:R-:W-:Y:S02]  /*06b0*/  IMAD R22, R13, UR5, R18.reuse ;  /* 0x000000050d167c24 */ /* 0x100fe4000f8e0212 */
[----:B------:R-:W-:Y:S02]  /*06c0*/  IMAD R23, R15, UR5, R18 ;  /* 0x000000050f177c24 */ /* 0x000fe4000f8e0212 */
[--C-:B------:R-:W-:Y:S02]  /*06d0*/  IMAD R24, R16, UR5, R19.reuse ;  /* 0x0000000510187c24 */ /* 0x100fe4000f8e0213 */
[----:B------:R-:W-:-:S07]  /*06e0*/  IMAD R25, R17, UR5, R19 ;  /* 0x0000000511197c24 */ /* 0x000fce000f8e0213 */
.L_x_23:
[----:B------:R-:W-:Y:S01]  /*06f0*/  ISETP.GT.U32.AND P0, PT, R5, 0xcf, PT ;  /* 0x000000cf0500780c */ /* 0x000fe20003f04070 */
[----:B------:R-:W0:Y:S01]  /*0700*/  LDCU UR7, c[0x0][0x3a0] ;  /* 0x00007400ff0777ac */ /* 0x000e220008000800 */
[----:B------:R-:W-:Y:S11]  /*0710*/  BSSY.RECONVERGENT B1, `(.L_x_1) ;  /* 0x00000c3000017945 */ /* 0x000ff60003800200 */
[----:B------:R-:W-:Y:S05]  /*0720*/  @P0 BRA `(.L_x_2) ;  /* 0x0000000c00040947 */ /* 0x000fea0003800000 */
[----:B------:R-:W-:Y:S01]  /*0730*/  LOP3.LUT R28, R6, 0x3, RZ, 0xc0, !PT ;  /* 0x00000003061c7812 */ /* 0x000fe200078ec0ff */
[----:B------:R-:W-:Y:S01]  /*0740*/  BSSY.RECONVERGENT B0, `(.L_x_3) ;  /* 0x0000054000007945 */ /* 0x000fe20003800200 */
[----:B------:R-:W-:Y:S02]  /*0750*/  IMAD.MOV.U32 R33, RZ, RZ, R5 ;  /* 0x000000ffff217224 */ /* 0x000fe400078e0005 */
[----:B------:R-:W-:-:S13]  /*0760*/  ISETP.NE.AND P0, PT, R28, 0x3, PT ;  /* 0x000000031c00780c */ /* 0x000fda0003f05270 */
[----:B------:R-:W-:Y:S05]  /*0770*/  @!P0 BRA `(.L_x_4) ;  /* 0x0000000400408947 */ /* 0x000fea0003800000 */
[----:B------:R-:W-:Y:S01]  /*0780*/  PRMT R18, R5, 0x9910, RZ ;  /* 0x0000991005127816 */ /* 0x000fe200000000ff */
[----:B------:R-:W1:Y:S01]  /*0790*/  S2R R30, SR_CgaCtaId ;  /* 0x00000000001e7919 */ /* 0x000e620000008800 */
[----:B------:R-:W2:Y:S01]  /*07a0*/  LDC R27, c[0x0][0x3a0] ;  /* 0x0000e800ff1b7b82 */ /* 0x000ea20000000800 */
[----:B------:R-:W-:Y:S01]  /*07b0*/  MOV R29, 0x400 ;  /* 0x00000400001d7802 */ /* 0x000fe20000000f00 */
[----:B------:R-:W-:Y:S01]  /*07c0*/  BSSY.RECONVERGENT B2, `(.L_x_5) ;  /* 0x0000015000027945 */ /* 0x000fe20003800200 */
[----:B------:R-:W-:-:S05]  /*07d0*/  IMAD R18, R18, 0x4f, RZ ;  /* 0x0000004f12127824 */ /* 0x000fca00078e02ff */
[----:B------:R-:W-:-:S04]  /*07e0*/  LOP3.LUT R18, R18, 0xffff, RZ, 0xc0, !PT ;  /* 0x0000ffff12127812 */ /* 0x000fc800078ec0ff */
[----:B------:R-:W-:-:S04]  /*07f0*/  SHF.R.U32.HI R18, RZ, 0xa, R18 ;  /* 0x0000000aff127819 */ /* 0x000fc80000011612 */
[C---:B------:R-:W-:Y:S02]  /*0800*/  PRMT R19, R18.reuse, 0x9910, RZ ;  /* 0x0000991012137816 */ /* 0x040fe400000000ff */
[----:B------:R-:W-:-:S03]  /*0810*/  LOP3.LUT R18, R18, 0xffff, RZ, 0xc0, !PT ;  /* 0x0000ffff12127812 */ /* 0x000fc600078ec0ff */
[----:B------:R-:W-:Y:S01]  /*0820*/  IMAD R19, R19, 0xd, RZ ;  /* 0x0000000d13137824 */ /* 0x000fe200078e02ff */
[----:B--2---:R-:W-:-:S03]  /*0830*/  ISETP.GE.AND P0, PT, R10, R27, PT ;  /* 0x0000001b0a00720c */ /* 0x004fc60003f06270 */
[----:B------:R-:W-:-:S05]  /*0840*/  IMAD.MOV R19, RZ, RZ, -R19 ;  /* 0x000000ffff137224 */ /* 0x000fca00078e0a13 */
[----:B------:R-:W-:-:S05]  /*0850*/  PRMT R26, R19, 0x7710, RZ ;  /* 0x00007710131a7816 */ /* 0x000fca00000000ff */
[----:B------:R-:W-:Y:S01]  /*0860*/  IMAD.IADD R19, R5, 0x1, R26 ;  /* 0x0000000105137824 */ /* 0x000fe200078e021a */
[----:B-1----:R-:W-:-:S04]  /*0870*/  LEA R26, R30, R29, 0x18 ;  /* 0x0000001d1e1a7211 */ /* 0x002fc800078ec0ff */
[----:B------:R-:W-:-:S05]  /*0880*/  LOP3.LUT R19, R19, 0xff, RZ, 0xc0, !PT ;  /* 0x000000ff13137812 */ /* 0x000fca00078ec0ff */
[----:B------:R-:W-:-:S04]  /*0890*/  IMAD R19, R19, 0x20, R26 ;  /* 0x0000002013137824 */ /* 0x000fc800078e021a */
[----:B------:R-:W-:Y:S01]  /*08a0*/  IMAD R31, R18, 0x2, R19 ;  /* 0x00000002121f7824 */ /* 0x000fe200078e0213 */
[----:B------:R-:W-:Y:S01]  /*08b0*/  @P0 PRMT R18, RZ, 0x7610, R18 ;  /* 0x00007610ff120816 */ /* 0x000fe20000000012 */
[----:B------:R-:W-:Y:S06]  /*08c0*/  @P0 BRA `(.L_x_6) ;  /* 0x0000000000100947 */ /* 0x000fec0003800000 */
[----:B------:R-:W1:Y:S01]  /*08d0*/  LDC.64 R18, c[0x0][0x380] ;  /* 0x0000e000ff127b82 */ /* 0x000e620000000a00 */
[----:B------:R-:W-:-:S04]  /*08e0*/  VIADD R29, R20, UR4 ;  /* 0x00000004141d7c36 */ /* 0x000fc80008000000 */
[----:B-1----:R-:W-:-:S06]  /*08f0*/  IMAD.WIDE.U32 R18, R29, 0x2, R18 ;  /* 0x000000021d127825 */ /* 0x002fcc00078e0012 */
[----:B------:R1:W5:Y:S02]  /*0900*/  LDG.E.U16 R18, desc[UR8][R18.64] ;  /* 0x0000000812127981 */ /* 0x000364000c1e1500 */
.L_x_6:
[----:B0-----:R-:W-:Y:S05]  /*0910*/  BSYNC.RECONVERGENT B2 ;  /* 0x0000000000027941 */ /* 0x001fea0003800200 */
.L_x_5:
[----:B-----5:R2:W-:Y:S01]  /*0920*/  STS.U16 [R31], R18 ;  /* 0x000000121f007388 */ /* 0x0205e20000000400 */
[----:B------:R-:W-:Y:S01]  /*0930*/  ISETP.NE.AND P0, PT, R28, RZ, PT ;  /* 0x000000ff1c00720c */ /* 0x000fe20003f05270 */
[----:B------:R-:W-:-:S12]  /*0940*/  IMAD.MOV.U32 R33, RZ, RZ, R7 ;  /* 0x000000ffff217224 */ /* 0x000fd800078e0007 */
[----:B--2---:R-:W-:Y:S05]  /*0950*/  @!P0 BRA `(.L_x_4) ;  /* 0x0000000000c88947 */ /* 0x004fea0003800000 */
[----:B------:R-:W-:Y:S01]  /*0960*/  PRMT R18, R7, 0x9910, RZ ;  /* 0x0000991007127816 */ /* 0x000fe200000000ff */
[----:B------:R-:W-:Y:S01]  /*0970*/  BSSY.RECONVERGENT B2, `(.L_x_7) ;  /* 0x0000014000027945 */ /* 0x000fe20003800200 */
[----:B------:R-:W-:-:S03]  /*0980*/  ISETP.GE.AND P0, PT, R13, R27, PT ;  /* 0x0000001b0d00720c */ /* 0x000fc60003f06270 */
[----:B------:R-:W-:-:S05]  /*0990*/  IMAD R18, R18, 0x4f, RZ ;  /* 0x0000004f12127824 */ /* 0x000fca00078e02ff */
[----:B------:R-:W-:-:S04]  /*09a0*/  LOP3.LUT R18, R18, 0xffff, RZ, 0xc0, !PT ;  /* 0x0000ffff12127812 */ /* 0x000fc800078ec0ff */
[----:B------:R-:W-:-:S04]  /*09b0*/  SHF.R.U32.HI R18, RZ, 0xa, R18 ;  /* 0x0000000aff127819 */ /* 0x000fc80000011612 */
[C---:B-1----:R-:W-:Y:S02]  /*09c0*/  PRMT R19, R18.reuse, 0x9910, RZ ;  /* 0x0000991012137816 */ /* 0x042fe400000000ff */
[----:B------:R-:W-:-:S03]  /*09d0*/  LOP3.LUT R18, R18, 0xffff, RZ, 0xc0, !PT ;  /* 0x0000ffff12127812 */ /* 0x000fc600078ec0ff */
[----:B------:R-:W-:-:S05]  /*09e0*/  IMAD R19, R19, 0xd, RZ ;  /* 0x0000000d13137824 */ /* 0x000fca00078e02ff */
[----:B------:R-:W-:-:S04]  /*09f0*/  IADD3 R19, PT, PT, RZ, -R19, RZ ;  /* 0x80000013ff137210 */ /* 0x000fc80007ffe0ff */
[----:B------:R-:W-:-:S05]  /*0a00*/  PRMT R30, R19, 0x7710, RZ ;  /* 0x00007710131e7816 */ /* 0x000fca00000000ff */
[----:B------:R-:W-:-:S05]  /*0a10*/  IMAD.IADD R30, R7, 0x1, R30 ;  /* 0x00000001071e7824 */ /* 0x000fca00078e021e */
[----:B------:R-:W-:-:S05]  /*0a20*/  LOP3.LUT R19, R30, 0xff, RZ, 0xc0, !PT ;  /* 0x000000ff1e137812 */ /* 0x000fca00078ec0ff */
[----:B------:R-:W-:-:S04]  /*0a30*/  IMAD R19, R19, 0x20, R26 ;  /* 0x0000002013137824 */ /* 0x000fc800078e021a */
[----:B------:R-:W-:Y:S01]  /*0a40*/  IMAD R31, R18, 0x2, R19 ;  /* 0x00000002121f7824 */ /* 0x000fe200078e0213 */
[----:B------:R-:W-:Y:S01]  /*0a50*/  @P0 PRMT R18, RZ, 0x7610, R18 ;  /* 0x00007610ff120816 */ /* 0x000fe20000000012 */
[----:B------:R-:W-:Y:S06]  /*0a60*/  @P0 BRA `(.L_x_8) ;  /* 0x0000000000100947 */ /* 0x000fec0003800000 */
[----:B------:R-:W0:Y:S01]  /*0a70*/  LDC.64 R18, c[0x0][0x380] ;  /* 0x0000e000ff127b82 */ /* 0x000e220000000a00 */
[----:B------:R-:W-:-:S04]  /*0a80*/  VIADD R29, R22, UR4 ;  /* 0x00000004161d7c36 */ /* 0x000fc80008000000 */
[----:B0-----:R-:W-:-:S06]  /*0a90*/  IMAD.WIDE.U32 R18, R29, 0x2, R18 ;  /* 0x000000021d127825 */ /* 0x001fcc00078e0012 */
[----:B------:R0:W5:Y:S02]  /*0aa0*/  LDG.E.U16 R18, desc[UR8][R18.64] ;  /* 0x0000000812127981 */ /* 0x000164000c1e1500 */
.L_x_8:
[----:B------:R-:W-:Y:S05]  /*0ab0*/  BSYNC.RECONVERGENT B2 ;  /* 0x0000000000027941 */ /* 0x000fea0003800200 */
.L_x_7:
[----:B-----5:R2:W-:Y:S01]  /*0ac0*/  STS.U16 [R31], R18 ;  /* 0x000000121f007388 */ /* 0x0205e20000000400 */
[----:B------:R-:W-:Y:S01]  /*0ad0*/  ISETP.NE.AND P0, PT, R28, 0x1, PT ;  /* 0x000000011c00780c */ /* 0x000fe20003f05270 */
        /* <DEDUP_REMOVED lines=8> */
[C---:B0-----:R-:W-:Y:S02]  /*0b60*/  PRMT R19, R18.reuse, 0x9910, RZ ;  /* 0x0000991012137816 */ /* 0x041fe400000000ff */
[----:B------:R-:W-:-:S03]  /*0b70*/  LOP3.LUT R18, R18, 0xffff, RZ, 0xc0, !PT ;  /* 0x0000ffff12127812 */ /* 0x000fc600078ec0ff */
[----:B------:R-:W-:-:S04]  /*0b80*/  IMAD R19, R19, 0xd, RZ ;  /* 0x0000000d13137824 */ /* 0x000fc800078e02ff */
[----:B------:R-:W-:-:S05]  /*0b90*/  IMAD.MOV R19, RZ, RZ, -R19 ;  /* 0x000000ffff137224 */ /* 0x000fca00078e0a13 */
[----:B------:R-:W-:-:S05]  /*0ba0*/  PRMT R28, R19, 0x7710, RZ ;  /* 0x00007710131c7816 */ /* 0x000fca00000000ff */
[----:B------:R-:W-:-:S05]  /*0bb0*/  IMAD.IADD R28, R9, 0x1, R28 ;  /* 0x00000001091c7824 */ /* 0x000fca00078e021c */
[----:B------:R-:W-:-:S05]  /*0bc0*/  LOP3.LUT R19, R28, 0xff, RZ, 0xc0, !PT ;  /* 0x000000ff1c137812 */ /* 0x000fca00078ec0ff */
[----:B------:R-:W-:-:S05]  /*0bd0*/  IMAD R19, R19, 0x20, R26 ;  /* 0x0000002013137824 */ /* 0x000fca00078e021a */
[----:B------:R-:W-:Y:S02]  /*0be0*/  LEA R29, R18, R19, 0x1 ;  /* 0x00000013121d7211 */ /* 0x000fe400078e08ff */
[----:B------:R-:W-:Y:S01]  /*0bf0*/  @P0 PRMT R18, RZ, 0x7610, R18 ;  /* 0x00007610ff120816 */ /* 0x000fe20000000012 */
[----:B------:R-:W-:Y:S06]  /*0c00*/  @P0 BRA `(.L_x_10) ;  /* 0x0000000000100947 */ /* 0x000fec0003800000 */
[----:B------:R-:W0:Y:S01]  /*0c10*/  LDC.64 R18, c[0x0][0x380] ;  /* 0x0000e000ff127b82 */ /* 0x000e220000000a00 */
[----:B------:R-:W-:-:S04]  /*0c20*/  VIADD R27, R24, UR4 ;  /* 0x00000004181b7c36 */ /* 0x000fc80008000000 */
[----:B0-----:R-:W-:-:S06]  /*0c30*/  IMAD.WIDE.U32 R18, R27, 0x2, R18 ;  /* 0x000000021b127825 */ /* 0x001fcc00078e0012 */
[----:B------:R0:W5:Y:S02]  /*0c40*/  LDG.E.U16 R18, desc[UR8][R18.64] ;  /* 0x0000000812127981 */ /* 0x000164000c1e1500 */
.L_x_10:
[----:B------:R-:W-:Y:S05]  /*0c50*/  BSYNC.RECONVERGENT B2 ;  /* 0x0000000000027941 */ /* 0x000fea0003800200 */
.L_x_9:
[----:B-----5:R2:W-:Y:S01]  /*0c60*/  STS.U16 [R29], R18 ;  /* 0x000000121d007388 */ /* 0x0205e20000000400 */
[----:B------:R-:W-:-:S07]  /*0c70*/  IMAD.IADD R33, R4, 0x1, R9 ;  /* 0x0000000104217824 */ /* 0x000fce00078e0209 */
.L_x_4:
[----:B0-----:R-:W-:Y:S05]  /*0c80*/  BSYNC.RECONVERGENT B0 ;  /* 0x0000000000007941 */ /* 0x001fea0003800200 */
.L_x_3:
[----:B------:R-:W-:-:S13]  /*0c90*/  ISETP.GE.U32.AND P0, PT, R6, 0x3, PT ;  /* 0x000000030600780c */ /* 0x000fda0003f06070 */
[----:B------:R-:W-:Y:S05]  /*0ca0*/  @!P0 BRA `(.L_x_2) ;  /* 0x0000000400a48947 */ /* 0x000fea0003800000 */
[C-C-:B------:R-:W-:Y:S02]  /*0cb0*/  IMAD R31, R4.reuse, 0x2, R33.reuse ;  /* 0x00000002041f7824 */ /* 0x140fe400078e0221 */
[C-C-:B--2---:R-:W-:Y:S02]  /*0cc0*/  IMAD R29, R4.reuse, 0x3, R33.reuse ;  /* 0x00000003041d7824 */ /* 0x144fe400078e0221 */
[----:B------:R-:W-:-:S07]  /*0cd0*/  IMAD.IADD R27, R4, 0x1, R33 ;  /* 0x00000001041b7824 */ /* 0x000fce00078e0221 */
.L_x_11:
[----:B------:R-:W-:-:S05]  /*0ce0*/  PRMT R18, R33, 0x9910, RZ ;  /* 0x0000991021127816 */ /* 0x000fca00000000ff */
[----:B------:R-:W-:-:S05]  /*0cf0*/  IMAD R18, R18, 0x4f, RZ ;  /* 0x0000004f12127824 */ /* 0x000fca00078e02ff */
[----:B------:R-:W-:-:S04]  /*0d00*/  LOP3.LUT R18, R18, 0xffff, RZ, 0xc0, !PT ;  /* 0x0000ffff12127812 */ /* 0x000fc800078ec0ff */
[----:B------:R-:W-:-:S04]  /*0d10*/  SHF.R.U32.HI R18, RZ, 0xa, R18 ;  /* 0x0000000aff127819 */ /* 0x000fc80000011612 */
[C---:B----4-:R-:W-:Y:S02]  /*0d20*/  LOP3.LUT R37, R18.reuse, 0xffff, RZ, 0xc0, !PT ;  /* 0x0000ffff12257812 */ /* 0x050fe400078ec0ff */
[----:B------:R-:W-:-:S03]  /*0d30*/  PRMT R18, R18, 0x9910, RZ ;  /* 0x0000991012127816 */ /* 0x000fc600000000ff */
[----:B------:R-:W-:Y:S02]  /*0d40*/  IMAD R28, R2, 0x10, R37 ;  /* 0x00000010021c7824 */ /* 0x000fe400078e0225 */
[----:B------:R-:W-:-:S03]  /*0d50*/  IMAD R18, R18, 0xd, RZ ;  /* 0x0000000d12127824 */ /* 0x000fc600078e02ff */
[----:B------:R-:W-:Y:S01]  /*0d60*/  ISETP.GE.AND P0, PT, R28, UR7, PT ;  /* 0x000000071c007c0c */ /* 0x000fe2000bf06270 */
[----:B------:R-:W-:-:S05]  /*0d70*/  IMAD.MOV R26, RZ, RZ, -R18 ;  /* 0x000000ffff1a7224 */ /* 0x000fca00078e0a12 */
[----:B------:R-:W-:-:S05]  /*0d80*/  PRMT R26, R26, 0x7710, RZ ;  /* 0x000077101a1a7816 */ /* 0x000fca00000000ff */
[----:B------:R-:W-:Y:S02]  /*0d90*/  IMAD.IADD R26, R26, 0x1, R33 ;  /* 0x000000011a1a7824 */ /* 0x000fe400078e0221 */
[----:B------:R-:W0:Y:S03]  /*0da0*/  @!P0 LDC R35, c[0x0][0x3a8] ;  /* 0x0000ea00ff238b82 */ /* 0x000e260000000800 */
[----:B------:R-:W-:-:S04]  /*0db0*/  LOP3.LUT R26, R26, 0xff, RZ, 0xc0, !PT ;  /* 0x000000ff1a1a7812 */ /* 0x000fc800078ec0ff */
[----:B------:R-:W-:Y:S01]  /*0dc0*/  @!P0 IADD3 R30, PT, PT, R26, UR4, RZ ;  /* 0x000000041a1e8c10 */ /* 0x000fe2000fffe0ff */
[----:B-1----:R-:W1:Y:S04]  /*0dd0*/  @!P0 LDC.64 R18, c[0x0][0x380] ;  /* 0x0000e000ff128b82 */ /* 0x002e680000000a00 */
[----:B0-----:R-:W-:Y:S01]  /*0de0*/  @!P0 IMAD R35, R28, R35, R30 ;  /* 0x000000231c238224 */ /* 0x001fe200078e021e */
[----:B------:R-:W-:-:S05]  /*0df0*/  PRMT R28, R27, 0x9910, RZ ;  /* 0x000099101b1c7816 */ /* 0x000fca00000000ff */
[----:B------:R-:W-:Y:S02]  /*0e00*/  IMAD R28, R28, 0x4f, RZ ;  /* 0x0000004f1c1c7824 */ /* 0x000fe400078e02ff */
[----:B-1----:R-:W-:-:S03]  /*0e10*/  @!P0 IMAD.WIDE.U32 R18, R35, 0x2, R18 ;  /* 0x0000000223128825 */ /* 0x002fc600078e0012 */
[----:B------:R-:W-:Y:S02]  /*0e20*/  LOP3.LUT R28, R28, 0xffff, RZ, 0xc0, !PT ;  /* 0x0000ffff1c1c7812 */ /* 0x000fe400078ec0ff */
[----:B------:R0:W2:Y:S01]  /*0e30*/  @!P0 LDG.E.U16 R30, desc[UR8][R18.64] ;  /* 0x00000008121e8981 */ /* 0x0000a2000c1e1500 */
[----:B------:R-:W1:Y:S01]  /*0e40*/  S2UR UR6, SR_CgaCtaId ;  /* 0x00000000000679c3 */ /* 0x000e620000008800 */
[----:B------:R-:W-:Y:S01]  /*0e50*/  SHF.R.U32.HI R28, RZ, 0xa, R28 ;  /* 0x0000000aff1c7819 */ /* 0x000fe2000001161c */
[----:B------:R-:W-:-:S03]  /*0e60*/  UMOV UR5, 0x400 ;  /* 0x0000040000057882 */ /* 0x000fc60000000000 */
[C---:B------:R-:W-:Y:S02]  /*0e70*/  LOP3.LUT R35, R28.reuse, 0xffff, RZ, 0xc0, !PT ;  /* 0x0000ffff1c237812 */ /* 0x040fe400078ec0ff */
[----:B0-----:R-:W-:-:S03]  /*0e80*/  PRMT R18, R28, 0x9910, RZ ;  /* 0x000099101c127816 */ /* 0x001fc600000000ff */
[----:B------:R-:W-:Y:S02]  /*0e90*/  IMAD R34, R2, 0x10, R35 ;  /* 0x0000001002227824 */ /* 0x000fe400078e0223 */
[----:B------:R-:W-:-:S03]  /*0ea0*/  IMAD R18, R18, 0xd, RZ ;  /* 0x0000000d12127824 */ /* 0x000fc600078e02ff */
[----:B------:R-:W-:Y:S01]  /*0eb0*/  ISETP.GE.AND P1, PT, R34, UR7, PT ;  /* 0x0000000722007c0c */ /* 0x000fe2000bf26270 */
[----:B------:R-:W-:-:S05]  /*0ec0*/  IMAD.MOV R18, RZ, RZ, -R18 ;  /* 0x000000ffff127224 */ /* 0x000fca00078e0a12 */
[----:B------:R-:W-:Y:S01]  /*0ed0*/  PRMT R28, R18, 0x7710, RZ ;  /* 0x00007710121c7816 */ /* 0x000fe200000000ff */
[----:B-1----:R-:W-:-:S06]  /*0ee0*/  ULEA UR5, UR6, UR5, 0x18 ;  /* 0x0000000506057291 */ /* 0x002fcc000f8ec0ff */
[----:B------:R-:W0:Y:S01]  /*0ef0*/  @!P1 LDC R19, c[0x0][0x3a8] ;  /* 0x0000ea00ff139b82 */ /* 0x000e220000000800 */
[----:B------:R-:W-:Y:S01]  /*0f00*/  IMAD.IADD R28, R28, 0x1, R27 ;  /* 0x000000011c1c7824 */ /* 0x000fe200078e021b */
[----:B------:R-:W-:Y:S02]  /*0f10*/  LEA R32, R26, UR5, 0x5 ;  /* 0x000000051a207c11 */ /* 0x000fe4000f8e28ff */
[----:B------:R-:W-:Y:S02]  /*0f20*/  @P1 PRMT R26, RZ, 0x7610, R26 ;  /* 0x00007610ff1a1816 */ /* 0x000fe4000000001a */
[----:B------:R-:W-:Y:S01]  /*0f30*/  LOP3.LUT R28, R28, 0xff, RZ, 0xc0, !PT ;  /* 0x000000ff1c1c7812 */ /* 0x000fe200078ec0ff */
[----:B------:R-:W-:-:S04]  /*0f40*/  IMAD R32, R37, 0x2, R32 ;  /* 0x0000000225207824 */ /* 0x000fc800078e0220 */
[----:B------:R-:W-:-:S04]  /*0f50*/  @!P1 VIADD R18, R28, UR4 ;  /* 0x000000041c129c36 */ /* 0x000fc80008000000 */
[----:B0-----:R-:W-:Y:S02]  /*0f60*/  @!P1 IMAD R37, R34, R19, R18 ;  /* 0x0000001322259224 */ /* 0x001fe400078e0212 */
[----:B------:R-:W0:Y:S02]  /*0f70*/  @!P1 LDC.64 R18, c[0x0][0x380] ;  /* 0x0000e000ff129b82 */ /* 0x000e240000000a00 */
[----:B0-----:R-:W-:-:S05]  /*0f80*/  @!P1 IMAD.WIDE.U32 R18, R37, 0x2, R18 ;  /* 0x0000000225129825 */ /* 0x001fca00078e0012 */
[----:B------:R0:W3:Y:S01]  /*0f90*/  @!P1 LDG.E.U16 R26, desc[UR8][R18.64] ;  /* 0x00000008121a9981 */ /* 0x0000e2000c1e1500 */
[----:B------:R-:W-:Y:S02]  /*0fa0*/  PRMT R34, R31, 0x9910, RZ ;  /* 0x000099101f227816 */ /* 0x000fe400000000ff */
[----:B------:R-:W-:-:S03]  /*0fb0*/  LEA R28, R28, UR5, 0x5 ;  /* 0x000000051c1c7c11 */ /* 0x000fc6000f8e28ff */
[----:B------:R-:W-:Y:S02]  /*0fc0*/  IMAD R34, R34, 0x4f, RZ ;  /* 0x0000004f22227824 */ /* 0x000fe400078e02ff */
[----:B------:R-:W-:-:S03]  /*0fd0*/  IMAD R35, R35, 0x2, R28 ;  /* 0x0000000223237824 */ /* 0x000fc600078e021c */
[----:B------:R-:W-:-:S04]  /*0fe0*/  LOP3.LUT R34, R34, 0xffff, RZ, 0xc0, !PT ;  /* 0x0000ffff22227812 */ /* 0x000fc800078ec0ff */
[----:B------:R-:W-:-:S04]  /*0ff0*/  SHF.R.U32.HI R36, RZ, 0xa, R34 ;  /* 0x0000000aff247819 */ /* 0x000fc80000011622 */
[C---:B------:R-:W-:Y:S02]  /*1000*/  LOP3.LUT R37, R36.reuse, 0xffff, RZ, 0xc0, !PT ;  /* 0x0000ffff24257812 */ /* 0x040fe400078ec0ff */
[----:B0-----:R-:W-:-:S03]  /*1010*/  PRMT R18, R36, 0x9910, RZ ;  /* 0x0000991024127816 */ /* 0x001fc600000000ff */
[----:B------:R-:W-:Y:S02]  /*1020*/  IMAD R34, R2, 0x10, R37 ;  /* 0x0000001002227824 */ /* 0x000fe400078e0225 */
[----:B------:R-:W-:-:S04]  /*1030*/  IMAD R18, R18, 0xd, RZ ;  /* 0x0000000d12127824 */ /* 0x000fc800078e02ff */
[----:B------:R-:W-:Y:S01]  /*1040*/  IMAD.MOV R18, RZ, RZ, -R18 ;  /* 0x000000ffff127224 */ /* 0x000fe200078e0a12 */
[----:B------:R-:W-:Y:S02]  /*1050*/  @P0 PRMT R30, RZ, 0x7610, R30 ;  /* 0x00007610ff1e0816 */ /* 0x000fe4000000001e */
[----:B------:R-:W-:-:S03]  /*1060*/  ISETP.GE.AND P0, PT, R34, UR7, PT ;  /* 0x0000000722007c0c */ /* 0x000fc6000bf06270 */
[----:B--2---:R0:W-:Y:S10]  /*1070*/  STS.U16 [R32], R30 ;  /* 0x0000001e20007388 */ /* 0x0041f40000000400 */
[----:B------:R-:W1:Y:S01]  /*1080*/  @!P0 LDC R19, c[0x0][0x3a8] ;  /* 0x0000ea00ff138b82 */ /* 0x000e620000000800 */
[----:B0-----:R-:W-:-:S02]  /*1090*/  PRMT R30, R18, 0x7710, RZ ;  /* 0x00007710121e7816 */ /* 0x001fc400000000ff */
[----:B------:R-:W-:Y:S02]  /*10a0*/  @P0 PRMT R28, RZ, 0x7610, R28 ;  /* 0x00007610ff1c0816 */ /* 0x000fe4000000001c */
[----:B------:R-:W-:-:S04]  /*10b0*/  IADD3 R30, PT, PT, R30, R31, RZ ;  /* 0x0000001f1e1e7210 */ /* 0x000fc80007ffe0ff */
[----:B------:R-:W-:-:S05]  /*10c0*/  LOP3.LUT R30, R30, 0xff, RZ, 0xc0, !PT ;  /* 0x000000ff1e1e7812 */ /* 0x000fca00078ec0ff */
[----:B------:R-:W-:Y:S01]  /*10d0*/  @!P0 VIADD R18, R30, UR4 ;  /* 0x000000041e128c36 */ /* 0x000fe20008000000 */
[----:B------:R-:W-:-:S03]  /*10e0*/  PRMT R32, R29, 0x9910, RZ ;  /* 0x000099101d207816 */ /* 0x000fc600000000ff */
[----:B-1----:R-:W-:Y:S02]  /*10f0*/  @!P0 IMAD R34, R34, R19, R18 ;  /* 0x0000001322228224 */ /* 0x002fe400078e0212 */
[----:B------:R-:W0:Y:S01]  /*1100*/  @!P0 LDC.64 R18, c[0x0][0x380] ;  /* 0x0000e000ff128b82 */ /* 0x000e220000000a00 */
[----:B------:R-:W-:-:S05]  /*1110*/  IMAD R32, R32, 0x4f, RZ ;  /* 0x0000004f20207824 */ /* 0x000fca00078e02ff */
[----:B------:R-:W-:-:S04]  /*1120*/  LOP3.LUT R32, R32, 0xffff, RZ, 0xc0, !PT ;  /* 0x0000ffff20207812 */ /* 0x000fc800078ec0ff */
[----:B------:R-:W-:-:S04]  /*1130*/  SHF.R.U32.HI R36, RZ, 0xa, R32 ;  /* 0x0000000aff247819 */ /* 0x000fc80000011620 */
[----:B------:R-:W-:Y:S01]  /*1140*/  LOP3.LUT R32, R36, 0xffff, RZ, 0xc0, !PT ;  /* 0x0000ffff24207812 */ /* 0x000fe200078ec0ff */
[----:B0-----:R-:W-:-:S04]  /*1150*/  @!P0 IMAD.WIDE.U32 R18, R34, 0x2, R18 ;  /* 0x0000000222128825 */ /* 0x001fc800078e0012 */
[----:B------:R-:W-:Y:S01]  /*1160*/  IMAD R34, R2, 0x10, R32 ;  /* 0x0000001002227824 */ /* 0x000fe200078e0220 */
[----:B------:R0:W2:Y:S01]  /*1170*/  @!P0 LDG.E.U16 R28, desc[UR8][R18.64] ;  /* 0x00000008121c8981 */ /* 0x0000a2000c1e1500 */
[----:B------:R-:W-:-:S03]  /*1180*/  LEA R30, R30, UR5, 0x5 ;  /* 0x000000051e1e7c11 */ /* 0x000fc6000f8e28ff */
[----:B------:R-:W-:Y:S02]  /*1190*/  ISETP.GE.AND P0, PT, R34, UR7, PT ;  /* 0x0000000722007c0c */ /* 0x000fe4000bf06270 */
[----:B------:R-:W-:Y:S01]  /*11a0*/  IMAD R37, R37, 0x2, R30 ;  /* 0x0000000225257824 */ /* 0x000fe200078e021e */
[----:B0-----:R-:W-:Y:S01]  /*11b0*/  PRMT R18, R36, 0x9910, RZ ;  /* 0x0000991024127816 */ /* 0x001fe200000000ff */
[----:B---3--:R0:W-:Y:S04]  /*11c0*/  STS.U16 [R35], R26 ;  /* 0x0000001a23007388 */ /* 0x0081e80000000400 */
[----:B------:R-:W-:-:S05]  /*11d0*/  IMAD R18, R18, 0xd, RZ ;  /* 0x0000000d12127824 */ /* 0x000fca00078e02ff */
[----:B------:R-:W1:Y:S01]  /*11e0*/  @!P0 LDC R19, c[0x0][0x3a8] ;  /* 0x0000ea00ff138b82 */ /* 0x000e620000000800 */
[----:B------:R-:W-:Y:S01]  /*11f0*/  @P0 PRMT R30, RZ, 0x7610, R30 ;  /* 0x00007610ff1e0816 */ /* 0x000fe2000000001e */
[----:B------:R-:W-:-:S05]  /*1200*/  IMAD.MOV R18, RZ, RZ, -R18 ;  /* 0x000000ffff127224 */ /* 0x000fca00078e0a12 */
[----:B0-----:R-:W-:-:S05]  /*1210*/  PRMT R26, R18, 0x7710, RZ ;  /* 0x00007710121a7816 */ /* 0x001fca00000000ff */
[----:B------:R-:W-:-:S05]  /*1220*/  IMAD.IADD R26, R26, 0x1, R29 ;  /* 0x000000011a1a7824 */ /* 0x000fca00078e021d */
[----:B------:R-:W-:-:S05]  /*1230*/  LOP3.LUT R26, R26, 0xff, RZ, 0xc0, !PT ;  /* 0x000000ff1a1a7812 */ /* 0x000fca00078ec0ff */
[----:B------:R-:W-:-:S04]  /*1240*/  @!P0 VIADD R18, R26, UR4 ;  /* 0x000000041a128c36 */ /* 0x000fc80008000000 */
[----:B-1----:R-:W-:Y:S02]  /*1250*/  @!P0 IMAD R35, R34, R19, R18 ;  /* 0x0000001322238224 */ /* 0x002fe400078e0212 */
[----:B------:R-:W0:Y:S02]  /*1260*/  @!P0 LDC.64 R18, c[0x0][0x380] ;  /* 0x0000e000ff128b82 */ /* 0x000e240000000a00 */
[----:B0-----:R-:W-:-:S05]  /*1270*/  @!P0 IMAD.WIDE.U32 R18, R35, 0x2, R18 ;  /* 0x0000000223128825 */ /* 0x001fca00078e0012 */
[----:B------:R-:W3:Y:S01]  /*1280*/  @!P0 LDG.E.U16 R30, desc[UR8][R18.64] ;  /* 0x00000008121e8981 */ /* 0x000ee2000c1e1500 */
[----:B------:R-:W-:Y:S01]  /*1290*/  LEA R35, R26, UR5, 0x5 ;  /* 0x000000051a237c11 */ /* 0x000fe2000f8e28ff */
[C---:B------:R-:W-:Y:S01]  /*12a0*/  IMAD R27, R4.reuse, 0x4, R27 ;  /* 0x00000004041b7824 */ /* 0x040fe200078e021b */
[C-C-:B------:R-:W-:Y:S01]  /*12b0*/  IADD3 R33, PT, PT, R4.reuse, R33, R4.reuse ;  /* 0x0000002104217210 */ /* 0x140fe20007ffe004 */
[----:B------:R-:W-:Y:S01]  /*12c0*/  IMAD R31, R4, 0x4, R31 ;  /* 0x00000004041f7824 */ /* 0x000fe200078e021f */
[----:B------:R-:W-:Y:S01]  /*12d0*/  LEA R35, R32, R35, 0x1 ;  /* 0x0000002320237211 */ /* 0x000fe200078e08ff */
[C---:B------:R-:W-:Y:S01]  /*12e0*/  IMAD R29, R4.reuse, 0x4, R29 ;  /* 0x00000004041d7824 */ /* 0x040fe200078e021d */
[----:B------:R-:W-:-:S04]  /*12f0*/  IADD3 R33, PT, PT, R4, R33, R4 ;  /* 0x0000002104217210 */ /* 0x000fc80007ffe004 */
[----:B------:R-:W-:Y:S01]  /*1300*/  ISETP.GE.U32.AND P0, PT, R33, 0xd0, PT ;  /* 0x000000d02100780c */ /* 0x000fe20003f06070 */
[----:B--2---:R4:W-:Y:S04]  /*1310*/  STS.U16 [R37], R28 ;  /* 0x0000001c25007388 */ /* 0x0049e80000000400 */
[----:B---3--:R4:W-:Y:S08]  /*1320*/  STS.U16 [R35], R30 ;  /* 0x0000001e23007388 */ /* 0x0089f00000000400 */
[----:B------:R-:W-:Y:S05]  /*1330*/  @!P0 BRA `(.L_x_11) ;  /* 0xfffffff800688947 */ /* 0x000fea000383ffff */
.L_x_2:
[----:B0-----:R-:W-:Y:S05]  /*1340*/  BSYNC.RECONVERGENT B1 ;  /* 0x0000000000017941 */ /* 0x001fea0003800200 */
.L_x_1:
[----:B------:R-:W-:Y:S01]  /*1350*/  ISETP.GT.U32.AND P0, PT, R5, 0x81, PT ;  /* 0x000000810500780c */ /* 0x000fe20003f04070 */
[----:B------:R-:W0:Y:S01]  /*1360*/  LDCU UR5, c[0x0][0x3a4] ;  /* 0x00007480ff0577ac */ /* 0x000e220008000800 */
[----:B------:R-:W-:Y:S11]  /*1370*/  BSSY.RECONVERGENT B1, `(.L_x_12) ;  /* 0x00000a9000017945 */ /* 0x000ff60003800200 */
[----:B------:R-:W-:Y:S05]  /*1380*/  @P0 BRA `(.L_x_13) ;  /* 0x00000008009c0947 */ /* 0x000fea0003800000 */
[----:B----4-:R-:W-:Y:S01]  /*1390*/  LOP3.LUT R28, R8, 0x3, RZ, 0xc0, !PT ;  /* 0x00000003081c7812 */ /* 0x010fe200078ec0ff */
[----:B------:R-:W-:Y:S01]  /*13a0*/  BSSY.RECONVERGENT B0, `(.L_x_14) ;  /* 0x000003b000007945 */ /* 0x000fe20003800200 */
[----:B------:R-:W-:Y:S02]  /*13b0*/  IMAD.MOV.U32 R35, RZ, RZ, R5 ;  /* 0x000000ffff237224 */ /* 0x000fe400078e0005 */
[----:B------:R-:W-:-:S13]  /*13c0*/  ISETP.NE.AND P0, PT, R28, 0x3, PT ;  /* 0x000000031c00780c */ /* 0x000fda0003f05270 */
[----:B------:R-:W-:Y:S05]  /*13d0*/  @!P0 BRA `(.L_x_15) ;  /* 0x0000000000dc8947 */ /* 0x000fea0003800000 */
[----:B------:R-:W3:Y:S01]  /*13e0*/  LDC R26, c[0x0][0x3a4] ;  /* 0x0000e900ff1a7b82 */ /* 0x000ee20000000800 */
[----:B------:R-:W-:Y:S01]  /*13f0*/  BSSY.RECONVERGENT B2, `(.L_x_16) ;  /* 0x0000008000027945 */ /* 0x000fe20003800200 */
[----:B---3--:R-:W-:-:S13]  /*1400*/  ISETP.GE.AND P0, PT, R12, R26, PT ;  /* 0x0000001a0c00720c */ /* 0x008fda0003f06270 */
[----:B--2---:R-:W-:Y:S01]  /*1410*/  @P0 PRMT R18, RZ, 0x7610, R18 ;  /* 0x00007610ff120816 */ /* 0x004fe20000000012 */
[----:B------:R-:W-:Y:S06]  /*1420*/  @P0 BRA `(.L_x_17) ;  /* 0x0000000000100947 */ /* 0x000fec0003800000 */
[----:B-1----:R-:W1:Y:S01]  /*1430*/  LDC.64 R18, c[0x0][0x388] ;  /* 0x0000e200ff127b82 */ /* 0x002e620000000a00 */
[----:B------:R-:W-:-:S04]  /*1440*/  VIADD R27, R21, UR4 ;  /* 0x00000004151b7c36 */ /* 0x000fc80008000000 */
[----:B-1----:R-:W-:-:S06]  /*1450*/  IMAD.WIDE R18, R27, 0x2, R18 ;  /* 0x000000021b127825 */ /* 0x002fcc00078e0212 */
[----:B------:R2:W5:Y:S02]  /*1460*/  LDG.E.U16 R18, desc[UR8][R18.64] ;  /* 0x0000000812127981 */ /* 0x000564000c1e1500 */
.L_x_17:
[----:B0-----:R-:W-:Y:S05]  /*1470*/  BSYNC.RECONVERGENT B2 ;  /* 0x0000000000027941 */ /* 0x001fea0003800200 */
.L_x_16:
[----:B-----5:R3:W-:Y:S01]  /*1480*/  STS.U16 [R11], R18 ;  /* 0x000000120b007388 */ /* 0x0207e20000000400 */
[----:B------:R-:W-:Y:S01]  /*1490*/  ISETP.NE.AND P0, PT, R28, RZ, PT ;  /* 0x000000ff1c00720c */ /* 0x000fe20003f05270 */
[----:B------:R-:W-:-:S12]  /*14a0*/  IMAD.MOV.U32 R35, RZ, RZ, R7 ;  /* 0x000000ffff237224 */ /* 0x000fd800078e0007 */
[----:B---3--:R-:W-:Y:S05]  /*14b0*/  @!P0 BRA `(.L_x_15) ;  /* 0x0000000000a48947 */ /* 0x008fea0003800000 */
[----:B------:R-:W-:Y:S01]  /*14c0*/  ISETP.GE.AND P0, PT, R15, R26, PT ;  /* 0x0000001a0f00720c */ /* 0x000fe20003f06270 */
[----:B------:R-:W-:-:S12]  /*14d0*/  BSSY.RECONVERGENT B2, `(.L_x_18) ;  /* 0x0000007000027945 */ /* 0x000fd80003800200 */
[----:B-12---:R-:W-:Y:S01]  /*14e0*/  @P0 PRMT R19, RZ, 0x7610, R19 ;  /* 0x00007610ff130816 */ /* 0x006fe20000000013 */
[----:B------:R-:W-:Y:S06]  /*14f0*/  @P0 BRA `(.L_x_19) ;  /* 0x0000000000100947 */ /* 0x000fec0003800000 */
[----:B------:R-:W0:Y:S01]  /*1500*/  LDC.64 R18, c[0x0][0x388] ;  /* 0x0000e200ff127b82 */ /* 0x000e220000000a00 */
[----:B------:R-:W-:-:S04]  /*1510*/  VIADD R27, R23, UR4 ;  /* 0x00000004171b7c36 */ /* 0x000fc80008000000 */
[----:B0-----:R-:W-:-:S06]  /*1520*/  IMAD.WIDE R18, R27, 0x2, R18 ;  /* 0x000000021b127825 */ /* 0x001fcc00078e0212 */
[----:B------:R0:W5:Y:S02]  /*1530*/  LDG.E.U16 R19, desc[UR8][R18.64] ;  /* 0x0000000812137981 */ /* 0x000164000c1e1500 */
.L_x_19:
[----:B------:R-:W-:Y:S05]  /*1540*/  BSYNC.RECONVERGENT B2 ;  /* 0x0000000000027941 */ /* 0x000fea0003800200 */
.L_x_18:
[----:B-----5:R3:W-:Y:S01]  /*1550*/  STS.U16 [R14], R19 ;  /* 0x000000130e007388 */ /* 0x0207e20000000400 */
[----:B------:R-:W-:Y:S02]  /*1560*/  ISETP.NE.AND P0, PT, R28, 0x1, PT ;  /* 0x000000011c00780c */ /* 0x000fe40003f05270 */
[----:B------:R-:W-:-:S11]  /*1570*/  MOV R35, R9 ;  /* 0x0000000900237202 */ /* 0x000fd60000000f00 */
[----:B---3--:R-:W-:Y:S05]  /*1580*/  @!P0 BRA `(.L_x_15) ;  /* 0x0000000000708947 */ /* 0x008fea0003800000 */
[----:B0-----:R-:W-:Y:S01]  /*1590*/  PRMT R18, R9, 0x9910, RZ ;  /* 0x0000991009127816 */ /* 0x001fe200000000ff */
[----:B------:R-:W0:Y:S01]  /*15a0*/  S2R R19, SR_CgaCtaId ;  /* 0x0000000000137919 */ /* 0x000e220000008800 */
[----:B------:R-:W-:Y:S01]  /*15b0*/  ISETP.GE.AND P0, PT, R17, R26, PT ;  /* 0x0000001a1100720c */ /* 0x000fe20003f06270 */
[----:B------:R-:W-:Y:S02]  /*15c0*/  BSSY.RECONVERGENT B2, `(.L_x_20) ;  /* 0x0000016000027945 */ /* 0x000fe40003800200 */
[----:B------:R-:W-:-:S05]  /*15d0*/  IMAD R18, R18, 0x4f, RZ ;  /* 0x0000004f12127824 */ /* 0x000fca00078e02ff */
[----:B------:R-:W-:-:S04]  /*15e0*/  LOP3.LUT R18, R18, 0xffff, RZ, 0xc0, !PT ;  /* 0x0000ffff12127812 */ /* 0x000fc800078ec0ff */
[----:B------:R-:W-:-:S04]  /*15f0*/  SHF.R.U32.HI R27, RZ, 0xa, R18 ;  /* 0x0000000aff1b7819 */ /* 0x000fc80000011612 */
[C---:B------:R-:W-:Y:S02]  /*1600*/  PRMT R18, R27.reuse, 0x9910, RZ ;  /* 0x000099101b127816 */ /* 0x040fe400000000ff */
[----:B------:R-:W-:-:S03]  /*1610*/  LOP3.LUT R27, R27, 0xffff, RZ, 0xc0, !PT ;  /* 0x0000ffff1b1b7812 */ /* 0x000fc600078ec0ff */
[----:B------:R-:W-:-:S04]  /*1620*/  IMAD R18, R18, 0xd, RZ ;  /* 0x0000000d12127824 */ /* 0x000fc800078e02ff */
[----:B------:R-:W-:Y:S01]  /*1630*/  IMAD.MOV R28, RZ, RZ, -R18 ;  /* 0x000000ffff1c7224 */ /* 0x000fe200078e0a12 */
[----:B------:R-:W-:-:S04]  /*1640*/  MOV R18, 0x400 ;  /* 0x0000040000127802 */ /* 0x000fc80000000f00 */
[----:B------:R-:W-:Y:S01]  /*1650*/  PRMT R28, R28, 0x7710, RZ ;  /* 0x000077101c1c7816 */ /* 0x000fe200000000ff */
[----:B------:R-:W-:-:S04]  /*1660*/  VIADD R18, R18, 0x1a0 ;  /* 0x000001a012127836 */ /* 0x000fc80000000000 */
[----:B------:R-:W-:Y:S01]  /*1670*/  IMAD.IADD R28, R9, 0x1, R28 ;  /* 0x00000001091c7824 */ /* 0x000fe200078e021c */
[----:B0-----:R-:W-:Y:S02]  /*1680*/  LEA R19, R19, R18, 0x18 ;  /* 0x0000001213137211 */ /* 0x001fe400078ec0ff */
[----:B------:R-:W-:Y:S02]  /*1690*/  @P0 PRMT R18, RZ, 0x7610, R18 ;  /* 0x00007610ff120816 */ /* 0x000fe40000000012 */
[----:B------:R-:W-:-:S05]  /*16a0*/  LOP3.LUT R28, R28, 0xff, RZ, 0xc0, !PT ;  /* 0x000000ff1c1c7812 */ /* 0x000fca00078ec0ff */
[----:B------:R-:W-:-:S04]  /*16b0*/  IMAD R28, R28, 0x14, R19 ;  /* 0x000000141c1c7824 */ /* 0x000fc800078e0213 */
[----:B------:R-:W-:Y:S01]  /*16c0*/  IMAD R29, R27, 0x2, R28 ;  /* 0x000000021b1d7824 */ /* 0x000fe200078e021c */
[----:B------:R-:W-:Y:S06]  /*16d0*/  @P0 BRA `(.L_x_21) ;  /* 0x0000000000100947 */ /* 0x000fec0003800000 */
[----:B------:R-:W0:Y:S01]  /*16e0*/  LDC.64 R18, c[0x0][0x388] ;  /* 0x0000e200ff127b82 */ /* 0x000e220000000a00 */
[----:B------:R-:W-:-:S04]  /*16f0*/  VIADD R27, R25, UR4 ;  /* 0x00000004191b7c36 */ /* 0x000fc80008000000 */
[----:B0-----:R-:W-:-:S06]  /*1700*/  IMAD.WIDE R18, R27, 0x2, R18 ;  /* 0x000000021b127825 */ /* 0x001fcc00078e0212 */
[----:B------:R0:W5:Y:S02]  /*1710*/  LDG.E.U16 R18, desc[UR8][R18.64] ;  /* 0x0000000812127981 */ /* 0x000164000c1e1500 */
.L_x_21:
[----:B------:R-:W-:Y:S05]  /*1720*/  BSYNC.RECONVERGENT B2 ;  /* 0x0000000000027941 */ /* 0x000fea0003800200 */
.L_x_20:
[----:B-----5:R3:W-:Y:S01]  /*1730*/  STS.U16 [R29], R18 ;  /* 0x000000121d007388 */ /* 0x0207e20000000400 */
[----:B------:R-:W-:-:S07]  /*1740*/  IMAD.IADD R35, R4, 0x1, R9 ;  /* 0x0000000104237824 */ /* 0x000fce00078e0209 */
.L_x_15:
[----:B0-----:R-:W-:Y:S05]  /*1750*/  BSYNC.RECONVERGENT B0 ;  /* 0x0000000000007941 */ /* 0x001fea0003800200 */
.L_x_14:
[----:B------:R-:W-:-:S13]  /*1760*/  ISETP.GE.U32.AND P0, PT, R8, 0x3, PT ;  /* 0x000000030800780c */ /* 0x000fda0003f06070 */
[----:B------:R-:W-:Y:S05]  /*1770*/  @!P0 BRA `(.L_x_13) ;  /* 0x0000000400a08947 */ /* 0x000fea0003800000 */
.L_x_22:
[----:B--23--:R-:W-:-:S05]  /*1780*/  PRMT R18, R35, 0x9910, RZ ;  /* 0x0000991023127816 */ /* 0x00cfca00000000ff */
[----:B------:R-:W-:-:S05]  /*1790*/  IMAD R18, R18, 0x4f, RZ ;  /* 0x0000004f12127824 */ /* 0x000fca00078e02ff */
[----:B------:R-:W-:-:S04]  /*17a0*/  LOP3.LUT R18, R18, 0xffff, RZ, 0xc0, !PT ;  /* 0x0000ffff12127812 */ /* 0x000fc800078ec0ff */
[----:B------:R-:W-:-:S04]  /*17b0*/  SHF.R.U32.HI R18, RZ, 0xa, R18 ;  /* 0x0000000aff127819 */ /* 0x000fc80000011612 */
[C---:B------:R-:W-:Y:S02]  /*17c0*/  LOP3.LUT R27, R18.reuse, 0xffff, RZ, 0xc0, !PT ;  /* 0x0000ffff121b7812 */ /* 0x040fe400078ec0ff */
[----:B------:R-:W-:-:S03]  /*17d0*/  PRMT R18, R18, 0x9910, RZ ;  /* 0x0000991012127816 */ /* 0x000fc600000000ff */
[----:B0-----:R-:W-:Y:S02]  /*17e0*/  IMAD R26, R0, 0xa, R27 ;  /* 0x0000000a001a7824 */ /* 0x001fe400078e021b */
[----:B------:R-:W-:-:S03]  /*17f0*/  IMAD R18, R18, 0xd, RZ ;  /* 0x0000000d12127824 */ /* 0x000fc600078e02ff */
[----:B------:R-:W-:Y:S01]  /*1800*/  ISETP.GE.AND P0, PT, R26, UR5, PT ;  /* 0x000000051a007c0c */ /* 0x000fe2000bf06270 */
[----:B------:R-:W-:-:S05]  /*1810*/  IMAD.MOV R28, RZ, RZ, -R18 ;  /* 0x000000ffff1c7224 */ /* 0x000fca00078e0a12 */
[----:B------:R-:W-:-:S04]  /*1820*/  PRMT R28, R28, 0x7710, RZ ;  /* 0x000077101c1c7816 */ /* 0x000fc800000000ff */
[----:B------:R-:W-:-:S03]  /*1830*/  IADD3 R29, PT, PT, R28, R35, RZ ;  /* 0x000000231c1d7210 */ /* 0x000fc60007ffe0ff */
[----:B------:R-:W0:Y:S01]  /*1840*/  @!P0 LDC R30, c[0x0][0x3a8] ;  /* 0x0000ea00ff1e8b82 */ /* 0x000e220000000800 */
[----:B------:R-:W-:-:S05]  /*1850*/  LOP3.LUT R29, R29, 0xff, RZ, 0xc0, !PT ;  /* 0x000000ff1d1d7812 */ /* 0x000fca00078ec0ff */
[----:B------:R-:W-:Y:S02]  /*1860*/  @!P0 VIADD R31, R29, UR4 ;  /* 0x000000041d1f8c36 */ /* 0x000fe40008000000 */
[----:B-1----:R-:W1:Y:S02]  /*1870*/  @!P0 LDC.64 R18, c[0x0][0x388] ;  /* 0x0000e200ff128b82 */ /* 0x002e640000000a00 */
[----:B0-----:R-:W-:-:S04]  /*1880*/  @!P0 IMAD R31, R26, R30, R31 ;  /* 0x0000001e1a1f8224 */ /* 0x001fc800078e021f */
[----:B-1----:R-:W-:-:S05]  /*1890*/  @!P0 IMAD.WIDE R18, R31, 0x2, R18 ;  /* 0x000000021f128825 */ /* 0x002fca00078e0212 */
[----:B------:R0:W2:Y:S01]  /*18a0*/  @!P0 LDG.E.U16 R28, desc[UR8][R18.64] ;  /* 0x00000008121c8981 */ /* 0x0000a2000c1e1500 */
[----:B------:R-:W-:Y:S02]  /*18b0*/  IMAD.IADD R31, R4, 0x1, R35 ;  /* 0x00000001041f7824 */ /* 0x000fe400078e0223 */
[----:B------:R-:W1:Y:S03]  /*18c0*/  S2R R35, SR_CgaCtaId ;  /* 0x0000000000237919 */ /* 0x000e660000008800 */
[----:B------:R-:W-:-:S05]  /*18d0*/  PRMT R26, R31, 0x9910, RZ ;  /* 0x000099101f1a7816 */ /* 0x000fca00000000ff */
[----:B------:R-:W-:-:S05]  /*18e0*/  IMAD R26, R26, 0x4f, RZ ;  /* 0x0000004f1a1a7824 */ /* 0x000fca00078e02ff */
[----:B------:R-:W-:-:S04]  /*18f0*/  LOP3.LUT R26, R26, 0xffff, RZ, 0xc0, !PT ;  /* 0x0000ffff1a1a7812 */ /* 0x000fc800078ec0ff */
[----:B------:R-:W-:Y:S02]  /*1900*/  SHF.R.U32.HI R32, RZ, 0xa, R26 ;  /* 0x0000000aff207819 */ /* 0x000fe4000001161a */
[----:B------:R-:W-:Y:S02]  /*1910*/  MOV R26, 0x400 ;  /* 0x00000400001a7802 */ /* 0x000fe40000000f00 */
[C---:B------:R-:W-:Y:S02]  /*1920*/  LOP3.LUT R33, R32.reuse, 0xffff, RZ, 0xc0, !PT ;  /* 0x0000ffff20217812 */ /* 0x040fe400078ec0ff */
[----:B------:R-:W-:Y:S01]  /*1930*/  PRMT R32, R32, 0x9910, RZ ;  /* 0x0000991020207816 */ /* 0x000fe200000000ff */
[----:B------:R-:W-:Y:S02]  /*1940*/  VIADD R30, R26, 0x1a0 ;  /* 0x000001a01a1e7836 */ /* 0x000fe40000000000 */
[----:B------:R-:W-:-:S05]  /*1950*/  IMAD R26, R0, 0xa, R33 ;  /* 0x0000000a001a7824 */ /* 0x000fca00078e0221 */
[----:B------:R-:W-:Y:S02]  /*1960*/  ISETP.GE.AND P1, PT, R26, UR5, PT ;  /* 0x000000051a007c0c */ /* 0x000fe4000bf26270 */
[----:B-1----:R-:W-:Y:S01]  /*1970*/  LEA R30, R35, R30, 0x18 ;  /* 0x0000001e231e7211 */ /* 0x002fe200078ec0ff */
[----:B------:R-:W-:-:S04]  /*1980*/  IMAD.IADD R35, R4, 0x1, R31 ;  /* 0x0000000104237824 */ /* 0x000fc800078e021f */
[----:B0-----:R-:W-:-:S04]  /*1990*/  IMAD R18, R29, 0x14, R30 ;  /* 0x000000141d127824 */ /* 0x001fc800078e021e */
[----:B------:R-:W-:Y:S02]  /*19a0*/  IMAD R29, R27, 0x2, R18 ;  /* 0x000000021b1d7824 */ /* 0x000fe400078e0212 */
[----:B------:R-:W-:Y:S01]  /*19b0*/  IMAD.MOV.U32 R18, RZ, RZ, R32 ;  /* 0x000000ffff127224 */ /* 0x000fe200078e0020 */
[----:B------:R-:W-:Y:S01]  /*19c0*/  PRMT R32, R35, 0x9910, RZ ;  /* 0x0000991023207816 */ /* 0x000fe200000000ff */
[----:B------:R-:W0:Y:S02]  /*19d0*/  @!P1 LDC R27, c[0x0][0x3a8] ;  /* 0x0000ea00ff1b9b82 */ /* 0x000e240000000800 */
[----:B------:R-:W-:Y:S02]  /*19e0*/  IMAD R18, R18, 0xd, RZ ;  /* 0x0000000d12127824 */ /* 0x000fe400078e02ff */
[----:B------:R-:W-:Y:S02]  /*19f0*/  IMAD R32, R32, 0x4f, RZ ;  /* 0x0000004f20207824 */ /* 0x000fe400078e02ff */
[----:B------:R-:W-:-:S03]  /*1a00*/  IMAD.MOV R18, RZ, RZ, -R18 ;  /* 0x000000ffff127224 */ /* 0x000fc600078e0a12 */
[----:B------:R-:W-:Y:S02]  /*1a10*/  LOP3.LUT R32, R32, 0xffff, RZ, 0xc0, !PT ;  /* 0x0000ffff20207812 */ /* 0x000fe400078ec0ff */
[----:B------:R-:W-:Y:S02]  /*1a20*/  PRMT R18, R18, 0x7710, RZ ;  /* 0x0000771012127816 */ /* 0x000fe400000000ff */
[----:B------:R-:W-:Y:S02]  /*1a30*/  SHF.R.U32.HI R34, RZ, 0xa, R32 ;  /* 0x0000000aff227819 */ /* 0x000fe40000011620 */
[----:B------:R-:W-:Y:S02]  /*1a40*/  IADD3 R31, PT, PT, R31, R18, RZ ;  /* 0x000000121f1f7210 */ /* 0x000fe40007ffe0ff */
[----:B------:R-:W1:Y:S02]  /*1a50*/  @!P1 LDC.64 R18, c[0x0][0x388] ;  /* 0x0000e200ff129b82 */ /* 0x000e640000000a00 */
[----:B------:R-:W-:-:S02]  /*1a60*/  LOP3.LUT R31, R31, 0xff, RZ, 0xc0, !PT ;  /* 0x000000ff1f1f7812 */ /* 0x000fc400078ec0ff */
[----:B------:R-:W-:-:S05]  /*1a70*/  @P0 PRMT R28, RZ, 0x7610, R28 ;  /* 0x00007610ff1c0816 */ /* 0x000fca000000001c */
[----:B--2---:R2:W-:Y:S02]  /*1a80*/  STS.U16 [R29], R28 ;  /* 0x0000001c1d007388 */ /* 0x0045e40000000400 */
[C---:B--2---:R-:W-:Y:S01]  /*1a90*/  LOP3.LUT R29, R34.reuse, 0xffff, RZ, 0xc0, !PT ;  /* 0x0000ffff221d7812 */ /* 0x044fe200078ec0ff */
[----:B------:R-:W-:Y:S01]  /*1aa0*/  @!P1 VIADD R28, R31, UR4 ;  /* 0x000000041f1c9c36 */ /* 0x000fe20008000000 */
[----:B------:R-:W-:-:S03]  /*1ab0*/  PRMT R34, R34, 0x9910, RZ ;  /* 0x0000991022227816 */ /* 0x000fc600000000ff */
[----:B------:R-:W-:Y:S02]  /*1ac0*/  IMAD R32, R0, 0xa, R29 ;  /* 0x0000000a00207824 */ /* 0x000fe400078e021d */
[--C-:B0-----:R-:W-:Y:S01]  /*1ad0*/  @!P1 IMAD R27, R26, R27, R28.reuse ;  /* 0x0000001b1a1b9224 */ /* 0x101fe200078e021c */
[----:B------:R-:W-:Y:S02]  /*1ae0*/  @P1 PRMT R28, RZ, 0x7610, R28 ;  /* 0x00007610ff1c1816 */ /* 0x000fe4000000001c */
[----:B------:R-:W-:Y:S01]  /*1af0*/  ISETP.GE.AND P0, PT, R32, UR5, PT ;  /* 0x0000000520007c0c */ /* 0x000fe2000bf06270 */
[----:B-1----:R-:W-:-:S04]  /*1b00*/  @!P1 IMAD.WIDE R26, R27, 0x2, R18 ;  /* 0x000000021b1a9825 */ /* 0x002fc800078e0212 */
[----:B------:R-:W-:Y:S01]  /*1b10*/  IMAD.MOV.U32 R18, RZ, RZ, R34 ;  /* 0x000000ffff127224 */ /* 0x000fe200078e0022 */
[----:B------:R0:W2:Y:S03]  /*1b20*/  @!P1 LDG.E.U16 R28, desc[UR8][R26.64] ;  /* 0x000000081a1c9981 */ /* 0x0000a6000c1e1500 */
[----:B------:R-:W-:-:S04]  /*1b30*/  IMAD R18, R18, 0xd, RZ ;  /* 0x0000000d12127824 */ /* 0x000fc800078e02ff */
[----:B------:R-:W-:Y:S01]  /*1b40*/  IMAD.MOV R18, RZ, RZ, -R18 ;  /* 0x000000ffff127224 */ /* 0x000fe200078e0a12 */
[----:B------:R-:W1:Y:S01]  /*1b50*/  @!P0 LDC R34, c[0x0][0x3a8] ;  /* 0x0000ea00ff228b82 */ /* 0x000e620000000800 */
[----:B0-----:R-:W-:-:S03]  /*1b60*/  @P0 PRMT R26, RZ, 0x7610, R26 ;  /* 0x00007610ff1a0816 */ /* 0x001fc6000000001a */
[----:B------:R-:W-:-:S05]  /*1b70*/  PRMT R18, R18, 0x7710, RZ ;  /* 0x0000771012127816 */ /* 0x000fca00000000ff */
[----:B------:R-:W-:-:S05]  /*1b80*/  IMAD.IADD R37, R35, 0x1, R18 ;  /* 0x0000000123257824 */ /* 0x000fca00078e0212 */
[----:B------:R-:W-:-:S05]  /*1b90*/  LOP3.LUT R37, R37, 0xff, RZ, 0xc0, !PT ;  /* 0x000000ff25257812 */ /* 0x000fca00078ec0ff */
[----:B------:R-:W-:-:S04]  /*1ba0*/  @!P0 VIADD R19, R37, UR4 ;  /* 0x0000000425138c36 */ /* 0x000fc80008000000 */
[----:B-1----:R-:W-:Y:S02]  /*1bb0*/  @!P0 IMAD R32, R32, R34, R19 ;  /* 0x0000002220208224 */ /* 0x002fe400078e0213 */
[----:B------:R-:W0:Y:S01]  /*1bc0*/  @!P0 LDC.64 R18, c[0x0][0x388] ;  /* 0x0000e200ff128b82 */ /* 0x000e220000000a00 */
[----:B------:R-:W-:-:S05]  /*1bd0*/  IMAD.IADD R35, R4, 0x1, R35 ;  /* 0x0000000104237824 */ /* 0x000fca00078e0223 */
[----:B------:R-:W-:-:S05]  /*1be0*/  PRMT R27, R35, 0x9910, RZ ;  /* 0x00009910231b7816 */ /* 0x000fca00000000ff */
[----:B------:R-:W-:-:S05]  /*1bf0*/  IMAD R27, R27, 0x4f, RZ ;  /* 0x0000004f1b1b7824 */ /* 0x000fca00078e02ff */
[----:B------:R-:W-:Y:S01]  /*1c00*/  LOP3.LUT R27, R27, 0xffff, RZ, 0xc0, !PT ;  /* 0x0000ffff1b1b7812 */ /* 0x000fe200078ec0ff */
[----:B0-----:R-:W-:-:S03]  /*1c10*/  @!P0 IMAD.WIDE R18, R32, 0x2, R18 ;  /* 0x0000000220128825 */ /* 0x001fc600078e0212 */
[----:B------:R-:W-:-:S04]  /*1c20*/  SHF.R.U32.HI R32, RZ, 0xa, R27 ;  /* 0x0000000aff207819 */ /* 0x000fc8000001161b */
[----:B------:R-:W-:Y:S01]  /*1c30*/  LOP3.LUT R27, R32, 0xffff, RZ, 0xc0, !PT ;  /* 0x0000ffff201b7812 */ /* 0x000fe200078ec0ff */
[----:B------:R0:W3:Y:S04]  /*1c40*/  @!P0 LDG.E.U16 R26, desc[UR8][R18.64] ;  /* 0x00000008121a8981 */ /* 0x0000e8000c1e1500 */
[----:B------:R-:W-:-:S05]  /*1c50*/  IMAD R34, R0, 0xa, R27 ;  /* 0x0000000a00227824 */ /* 0x000fca00078e021b */
[----:B------:R-:W-:Y:S01]  /*1c60*/  ISETP.GE.AND P0, PT, R34, UR5, PT ;  /* 0x0000000522007c0c */ /* 0x000fe2000bf06270 */
[--C-:B0-----:R-:W-:Y:S01]  /*1c70*/  IMAD R18, R31, 0x14, R30.reuse ;  /* 0x000000141f127824 */ /* 0x101fe200078e021e */
[----:B------:R-:W-:Y:S01]  /*1c80*/  PRMT R19, R32, 0x9910, RZ ;  /* 0x0000991020137816 */ /* 0x000fe200000000ff */
[----:B------:R-:W-:Y:S02]  /*1c90*/  IMAD R32, R37, 0x14, R30 ;  /* 0x0000001425207824 */ /* 0x000fe400078e021e */
[----:B------:R-:W-:Y:S02]  /*1ca0*/  IMAD R33, R33, 0x2, R18 ;  /* 0x0000000221217824 */ /* 0x000fe400078e0212 */
[----:B------:R-:W-:-:S05]  /*1cb0*/  IMAD R19, R19, 0xd, RZ ;  /* 0x0000000d13137824 */ /* 0x000fca00078e02ff */
[----:B------:R-:W-:Y:S02]  /*1cc0*/  IADD3 R18, PT, PT, RZ, -R19, RZ ;  /* 0x80000013ff127210 */ /* 0x000fe40007ffe0ff */
[----:B------:R-:W0:Y:S02]  /*1cd0*/  @!P0 LDC R19, c[0x0][0x3a8] ;  /* 0x0000ea00ff138b82 */ /* 0x000e240000000800 */
[----:B------:R-:W-:-:S05]  /*1ce0*/  PRMT R18, R18, 0x7710, RZ ;  /* 0x0000771012127816 */ /* 0x000fca00000000ff */
[----:B------:R-:W-:-:S05]  /*1cf0*/  IMAD.IADD R18, R35, 0x1, R18 ;  /* 0x0000000123127824 */ /* 0x000fca00078e0212 */
[----:B------:R-:W-:-:S05]  /*1d00*/  LOP3.LUT R31, R18, 0xff, RZ, 0xc0, !PT ;  /* 0x000000ff121f7812 */ /* 0x000fca00078ec0ff */
[C---:B------:R-:W-:Y:S02]  /*1d10*/  @!P0 VIADD R18, R31.reuse, UR4 ;  /* 0x000000041f128c36 */ /* 0x040fe40008000000 */
[----:B------:R-:W-:Y:S02]  /*1d20*/  IMAD R30, R31, 0x14, R30 ;  /* 0x000000141f1e7824 */ /* 0x000fe400078e021e */
[----:B0-----:R-:W-:Y:S02]  /*1d30*/  @!P0 IMAD R31, R34, R19, R18 ;  /* 0x00000013221f8224 */ /* 0x001fe400078e0212 */
[----:B------:R-:W0:Y:S02]  /*1d40*/  @!P0 LDC.64 R18, c[0x0][0x388] ;  /* 0x0000e200ff128b82 */ /* 0x000e240000000a00 */
[----:B0-----:R-:W-:Y:S01]  /*1d50*/  @!P0 IMAD.WIDE R18, R31, 0x2, R18 ;  /* 0x000000021f128825 */ /* 0x001fe200078e0212 */
[----:B------:R-:W-:-:S06]  /*1d60*/  @P0 PRMT R31, RZ, 0x7610, R31 ;  /* 0x00007610ff1f0816 */ /* 0x000fcc000000001f */
[----:B------:R-:W4:Y:S01]  /*1d70*/  @!P0 LDG.E.U16 R31, desc[UR8][R18.64] ;  /* 0x00000008121f8981 */ /* 0x000f22000c1e1500 */
[----:B------:R-:W-:Y:S02]  /*1d80*/  IMAD R29, R29, 0x2, R32 ;  /* 0x000000021d1d7824 */ /* 0x000fe400078e0220 */
[----:B------:R-:W-:Y:S02]  /*1d90*/  IMAD R30, R27, 0x2, R30 ;  /* 0x000000021b1e7824 */ /* 0x000fe400078e021e */
[----:B------:R-:W-:-:S05]  /*1da0*/  IMAD.IADD R35, R4, 0x1, R35 ;  /* 0x0000000104237824 */ /* 0x000fca00078e0223 */
[----:B------:R-:W-:Y:S01]  /*1db0*/  ISETP.GE.U32.AND P0, PT, R35, 0x82, PT ;  /* 0x000000822300780c */ /* 0x000fe20003f06070 */
[----:B--2---:R0:W-:Y:S04]  /*1dc0*/  STS.U16 [R33], R28 ;  /* 0x0000001c21007388 */ /* 0x0041e80000000400 */
[----:B---3--:R0:W-:Y:S04]  /*1dd0*/  STS.U16 [R29], R26 ;  /* 0x0000001a1d007388 */ /* 0x0081e80000000400 */
[----:B----4-:R0:W-:Y:S04]  /*1de0*/  STS.U16 [R30], R31 ;  /* 0x0000001f1e007388 */ /* 0x0101e80000000400 */
[----:B------:R-:W-:Y:S05]  /*1df0*/  @!P0 BRA `(.L_x_22) ;  /* 0xfffffff800608947 */ /* 0x000fea000383ffff */
.L_x_13:
[----:B0-----:R-:W-:Y:S05]  /*1e00*/  BSYNC.RECONVERGENT B1 ;  /* 0x0000000000017941 */ /* 0x001fea0003800200 */
.L_x_12:
[----:B-12---:R-:W0:Y:S01]  /*1e10*/  S2R R19, SR_TID.Y ;  /* 0x0000000000137919 */ /* 0x006e220000002200 */
[----:B------:R-:W1:Y:S01]  /*1e20*/  S2UR UR6, SR_CgaCtaId ;  /* 0x00000000000679c3 */ /* 0x000e620000008800 */
[----:B------:R-:W-:Y:S01]  /*1e30*/  UMOV UR5, 0x400 ;  /* 0x0000040000057882 */ /* 0x000fe20000000000 */
[----:B------:R-:W-:Y:S01]  /*1e40*/  UIADD3 UR4, UPT, UPT, UR4, 0xd, URZ ;  /* 0x0000000d04047890 */ /* 0x000fe2000fffe0ff */
[----:B---3--:R-:W2:Y:S01]  /*1e50*/  S2R R18, SR_TID.X ;  /* 0x0000000000127919 */ /* 0x008ea20000002100 */
[----:B------:R-:W-:-:S04]  /*1e60*/  UIADD3 UR7, UPT, UPT, UR5, 0x1a0, URZ ;  /* 0x000001a005077890 */ /* 0x000fc8000fffe0ff */
[----:B------:R-:W-:Y:S01]  /*1e70*/  BAR.SYNC.DEFER_BLOCKING 0x0 ;  /* 0x0000000000007b1d */ /* 0x000fe20000010000 */
[----:B-1----:R-:W-:Y:S02]  /*1e80*/  ULEA UR5, UR6, UR5, 0x18 ;  /* 0x0000000506057291 */ /* 0x002fe4000f8ec0ff */
[----:B------:R-:W-:-:S04]  /*1e90*/  ULEA UR7, UR6, UR7, 0x18 ;  /* 0x0000000706077291 */ /* 0x000fc8000f8ec0ff */
[----:B0-----:R-:W-:Y:S02]  /*1ea0*/  LEA R19, R19, UR5, 0x1 ;  /* 0x0000000513137c11 */ /* 0x001fe4000f8e08ff */
[----:B--2---:R-:W-:-:S03]  /*1eb0*/  LEA R18, R18, UR7, 0x1 ;  /* 0x0000000712127c11 */ /* 0x004fc6000f8e08ff */
[----:B----4-:R-:W-:Y:S01]  /*1ec0*/  LDS.U16 R28, [R19] ;  /* 0x00000000131c7984 */ /* 0x010fe20000000400 */
[----:B------:R-:W0:Y:S03]  /*1ed0*/  LDCU UR5, c[0x0][0x3a8] ;  /* 0x00007500ff0577ac */ /* 0x000e260008000800 */
[----:B------:R-:W1:Y:S04]  /*1ee0*/  LDS.U16 R29, [R18] ;  /* 0x00000000121d7984 */ /* 0x000e680000000400 */
[----:B------:R-:W-:Y:S04]  /*1ef0*/  LDS.U16 R31, [R19+0x20] ;  /* 0x00002000131f7984 */ /* 0x000fe80000000400 */
[----:B------:R-:W2:Y:S04]  /*1f00*/  LDS.U16 R30, [R18+0x14] ;  /* 0x00001400121e7984 */ /* 0x000ea80000000400 */
[----:B------:R-:W-:Y:S01]  /*1f10*/  LDS.U16 R33, [R19+0x40] ;  /* 0x0000400013217984 */ /* 0x000fe20000000400 */
[----:B0-----:R-:W-:-:S03]  /*1f20*/  UISETP.GE.AND UP0, UPT, UR4, UR5, UPT ;  /* 0x000000050400728c */ /* 0x001fc6000bf06270 */
[----:B------:R-:W0:Y:S04]  /*1f30*/  LDS.U16 R32, [R18+0x28] ;  /* 0x0000280012207984 */ /* 0x000e280000000400 */
[----:B------:R-:W-:Y:S04]  /*1f40*/  LDS.U16 R26, [R19+0x60] ;  /* 0x00006000131a7984 */ /* 0x000fe80000000400 */
[----:B------:R-:W3:Y:S04]  /*1f50*/  LDS.U16 R27, [R18+0x3c] ;  /* 0x00003c00121b7984 */ /* 0x000ee80000000400 */
[----:B------:R-:W-:Y:S04]  /*1f60*/  LDS.U16 R34, [R19+0xc0] ;  /* 0x0000c00013227984 */ /* 0x000fe80000000400 */
[----:B------:R-:W-:Y:S01]  /*1f70*/  LDS.U16 R36, [R18+0xf0] ;  /* 0x0000f00012247984 */ /* 0x000fe20000000400 */
[----:B-1----:R-:W-:-:S03]  /*1f80*/  HFMA2 R28, R28.H0_H0, R29.H0_H0, R3.H0_H0 ;  /* 0x2000001d1c1c7231 */ /* 0x002fc60000040803 */
[----:B------:R-:W-:Y:S04]  /*1f90*/  LDS.U16 R3, [R18+0x50] ;  /* 0x0000500012037984 */ /* 0x000fe80000000400 */
[----:B------:R-:W-:Y:S01]  /*1fa0*/  LDS.U16 R29, [R18+0x64] ;  /* 0x00006400121d7984 */ /* 0x000fe20000000400 */
[----:B--2---:R-:W-:-:S03]  /*1fb0*/  HFMA2 R30, R31.H0_H0, R30.H0_H0, R28.H0_H0 ;  /* 0x2000001e1f1e7231 */ /* 0x004fc6000004081c */
[----:B------:R-:W1:Y:S04]  /*1fc0*/  LDS.U16 R28, [R19+0x80] ;  /* 0x00008000131c7984 */ /* 0x000e680000000400 */
[----:B------:R-:W-:Y:S01]  /*1fd0*/  LDS.U16 R31, [R18+0x78] ;  /* 0x00007800121f7984 */ /* 0x000fe20000000400 */
[----:B0-----:R-:W-:-:S03]  /*1fe0*/  HFMA2 R30, R33.H0_H0, R32.H0_H0, R30.H0_H0 ;  /* 0x20000020211e7231 */ /* 0x001fc6000004081e */
[----:B------:R-:W0:Y:S04]  /*1ff0*/  LDS.U16 R32, [R19+0xa0] ;  /* 0x0000a00013207984 */ /* 0x000e280000000400 */
[----:B------:R-:W-:Y:S01]  /*2000*/  LDS.U16 R33, [R18+0xc8] ;  /* 0x0000c80012217984 */ /* 0x000fe20000000400 */
[----:B---3--:R-:W-:-:S03]  /*2010*/  HFMA2 R30, R26.H0_H0, R27.H0_H0, R30.H0_H0 ;  /* 0x2000001b1a1e7231 */ /* 0x008fc6000004081e */
[----:B------:R-:W-:Y:S04]  /*2020*/  LDS.U16 R27, [R19+0xe0] ;  /* 0x0000e000131b7984 */ /* 0x000fe80000000400 */
[----:B------:R-:W2:Y:S01]  /*2030*/  LDS.U16 R26, [R18+0x8c] ;  /* 0x00008c00121a7984 */ /* 0x000ea20000000400 */
[----:B-1----:R-:W-:-:S03]  /*2040*/  HFMA2 R3, R28.H0_H0, R3.H0_H0, R30.H0_H0 ;  /* 0x200000031c037231 */ /* 0x002fc6000004081e */
[----:B------:R-:W-:Y:S04]  /*2050*/  LDS.U16 R28, [R19+0x100] ;  /* 0x00010000131c7984 */ /* 0x000fe80000000400 */
[----:B------:R-:W-:Y:S01]  /*2060*/  LDS.U16 R30, [R18+0xb4] ;  /* 0x0000b400121e7984 */ /* 0x000fe20000000400 */
[----:B0-----:R-:W-:-:S03]  /*2070*/  HFMA2 R29, R32.H0_H0, R29.H0_H0, R3.H0_H0 ;  /* 0x2000001d201d7231 */ /* 0x001fc60000040803 */
[----:B------:R-:W0:Y:S01]  /*2080*/  LDS.U16 R3, [R18+0xa0] ;  /* 0x0000a00012037984 */ /* 0x000e220000000400 */
[----:B------:R-:W-:-:S03]  /*2090*/  HFMA2 R31, R34.H0_H0, R31.H0_H0, R29.H0_H0 ;  /* 0x2000001f221f7231 */ /* 0x000fc6000004081d */
[----:B------:R-:W1:Y:S04]  /*20a0*/  LDS.U16 R29, [R19+0x120] ;  /* 0x00012000131d7984 */ /* 0x000e680000000400 */
[----:B------:R-:W3:Y:S01]  /*20b0*/  LDS.U16 R34, [R19+0x140] ;  /* 0x0001400013227984 */ /* 0x000ee20000000400 */
[----:B--2---:R-:W-:-:S03]  /*20c0*/  HFMA2 R32, R27.H0_H0, R26.H0_H0, R31.H0_H0 ;  /* 0x2000001a1b207231 */ /* 0x004fc6000004081f */
[----:B------:R-:W-:Y:S04]  /*20d0*/  LDS.U16 R31, [R19+0x160] ;  /* 0x00016000131f7984 */ /* 0x000fe80000000400 */
[----:B------:R-:W2:Y:S04]  /*20e0*/  LDS.U16 R26, [R18+0xdc] ;  /* 0x0000dc00121a7984 */ /* 0x000ea80000000400 */
[----:B------:R-:W4:Y:S01]  /*20f0*/  LDS.U16 R27, [R19+0x180] ;  /* 0x00018000131b7984 */ /* 0x000f220000000400 */
[----:B0-----:R-:W-:-:S04]  /*2100*/  HFMA2 R3, R28.H0_H0, R3.H0_H0, R32.H0_H0 ;  /* 0x200000031c037231 */ /* 0x001fc80000040820 */
[----:B-1----:R-:W-:-:S04]  /*2110*/  HFMA2 R3, R29.H0_H0, R30.H0_H0, R3.H0_H0 ;  /* 0x2000001e1d037231 */ /* 0x002fc80000040803 */
[----:B---3--:R-:W-:-:S04]  /*2120*/  HFMA2 R3, R34.H0_H0, R33.H0_H0, R3.H0_H0 ;  /* 0x2000002122037231 */ /* 0x008fc80000040803 */
[----:B--2---:R-:W-:-:S04]  /*2130*/  HFMA2 R3, R31.H0_H0, R26.H0_H0, R3.H0_H0 ;  /* 0x2000001a1f037231 */ /* 0x004fc80000040803 */
[----:B----4-:R-:W-:Y:S01]  /*2140*/  HFMA2 R3, R27.H0_H0, R36.H0_H0, R3.H0_H0 ;  /* 0x200000241b037231 */ /* 0x010fe20000040803 */
[----:B------:R-:W-:Y:S06]  /*2150*/  BAR.SYNC.DEFER_BLOCKING 0x0 ;  /* 0x0000000000007b1d */ /* 0x000fec0000010000 */
[----:B------:R-:W-:Y:S05]  /*2160*/  BRA.U !UP0, `(.L_x_23) ;  /* 0xffffffe508607547 */ /* 0x000fea000b83ffff */
.L_x_0:
[----:B------:R-:W0:Y:S01]  /*2170*/  S2R R9, SR_TID.X ;  /* 0x0000000000097919 */ /* 0x000e220000002100 */
[----:B------:R-:W2:Y:S01]  /*2180*/  LDCU.64 UR6, c[0x0][0x3a0] ;  /* 0x00007400ff0677ac */ /* 0x000ea20008000a00 */
[----:B-1----:R-:W3:Y:S01]  /*2190*/  S2R R5, SR_TID.Y ;  /* 0x0000000000057919 */ /* 0x002ee20000002200 */
[----:B0-----:R-:W-:Y:S02]  /*21a0*/  IMAD R9, R0, 0xa, R9 ;  /* 0x0000000a00097824 */ /* 0x001fe400078e0209 */
[----:B---3--:R-:W-:-:S03]  /*21b0*/  IMAD R2, R2, 0x10, R5 ;  /* 0x0000001002027824 */ /* 0x008fc600078e0205 */
[----:B--2---:R-:W-:-:S04]  /*21c0*/  ISETP.GE.AND P0, PT, R9, UR7, PT ;  /* 0x0000000709007c0c */ /* 0x004fc8000bf06270 */
[----:B------:R-:W-:-:S13]  /*21d0*/  ISETP.GE.OR P0, PT, R2, UR6, P0 ;  /* 0x0000000602007c0c */ /* 0x000fda0008706670 */
[----:B------:R-:W-:Y:S05]  /*21e0*/  @P0 EXIT ;  /* 0x000000000000094d */ /* 0x000fea0003800000 */
[----:B------:R-:W0:Y:S08]  /*21f0*/  LDC.64 R4, c[0x0][0x398] ;  /* 0x0000e600ff047b82 */ /* 0x000e300000000a00 */
[----:B------:R-:W1:Y:S01]  /*2200*/  LDC.64 R6, c[0x0][0x390] ;  /* 0x0000e400ff067b82 */ /* 0x000e620000000a00 */
[----:B0-----:R-:W-:-:S06]  /*2210*/  IMAD.WIDE R4, R9, 0x2, R4 ;  /* 0x0000000209047825 */ /* 0x001fcc00078e0204 */
[----:B------:R-:W2:Y:S01]  /*2220*/  LDG.E.U16 R4, desc[UR8][R4.64] ;  /* 0x0000000804047981 */ /* 0x000ea2000c1e1500 */
[----:B------:R-:W-:Y:S02]  /*2230*/  IMAD R9, R2, UR7, R9 ;  /* 0x0000000702097c24 */ /* 0x000fe4000f8e0209 */
[----:B--2---:R-:W-:Y:S02]  /*2240*/  HADD2 R0, R3.H0_H0, R4.H0_H0 ;  /* 0x2000000403007230 */ /* 0x004fe40000000800 */
[----:B-1----:R-:W-:-:S05]  /*2250*/  IMAD.WIDE R2, R9, 0x2, R6 ;  /* 0x0000000209027825 */ /* 0x002fca00078e0206 */
[----:B------:R-:W-:Y:S01]  /*2260*/  STG.E.U16 desc[UR8][R2.64], R0 ;  /* 0x0000000002007986 */ /* 0x000fe2000c101508 */
[----:B------:R-:W-:Y:S05]  /*2270*/  EXIT ;  /* 0x000000000000794d */ /* 0x000fea0003800000 */
.L_x_24:
[----:B------:R-:W-:-:S00]  /*2280*/  BRA `(.L_x_24) ;  /* 0xfffffffc00fc7947 */ /* 0x000fc0000383ffff */
[----:B------:R-:W-:-:S00]  /*2290*/  NOP ;  /* 0x0000000000007918 */ /* 0x000fc00000000000 */
        /* <DEDUP_REMOVED lines=14> */
.L_x_32:


//--------------------- .text._Z5conv1ILi1ELi28ELi28ELi1ELi13ELi13ELi3ELi3ELi13EEvP6__halfS1_i --------------------------
	.section	.text._Z5conv1ILi1ELi28ELi28ELi1ELi13ELi13ELi3ELi3ELi13EEvP6__halfS1_i,"ax",@progbits
	.align	128
        .global         _Z5conv1ILi1ELi28ELi28ELi1ELi13ELi13ELi3ELi3ELi13EEvP6__halfS1_i
        .type           _Z5conv1ILi1ELi28ELi28ELi1ELi13ELi13ELi3ELi3ELi13EEvP6__halfS1_i,@function
        .size           _Z5conv1ILi1ELi28ELi28ELi1ELi13ELi13ELi3ELi3ELi13EEvP6__halfS1_i,(.L_x_33 - _Z5conv1ILi1ELi28ELi28ELi1ELi13ELi13ELi3ELi3ELi13EEvP6__halfS1_i)
        .other          _Z5conv1ILi1ELi28ELi28ELi1ELi13ELi13ELi3ELi3ELi13EEvP6__halfS1_i,@"STO_CUDA_ENTRY STV_DEFAULT"
_Z5conv1ILi1ELi28ELi28ELi1ELi13ELi13ELi3ELi3ELi13EEvP6__halfS1_i:
.text._Z5conv1ILi1ELi28ELi28ELi1ELi13ELi13ELi3ELi3ELi13EEvP6__halfS1_i:
[----:B------:R-:W-:Y:S08]  /*0000*/  LDC R1, c[0x0][0x37c] ;  /* 0x0000df00ff017b82 */ /* 0x000ff00000000800 */
[----:B------:R-:W0:Y:S08]  /*0010*/  S2UR UR6, SR_CTAID.X ;  /* 0x00000000000679c3 */ /* 0x000e300000002500 */
[----:B------:R-:W0:Y:S02]  /*0020*/  LDC R0, c[0x0][0x390] ;  /* 0x0000e400ff007b82 */ /* 0x000e240000000800 */
[----:B0-----:R-:W-:-:S13]  /*0030*/  ISETP.LE.AND P0, PT, R0, UR6, PT ;  /* 0x0000000600007c0c */ /* 0x001fda000bf03270 */
[----:B------:R-:W-:Y:S05]  /*0040*/  @P0 EXIT ;  /* 0x000000000000094d */ /* 0x000fea0003800000 */
[----:B------:R-:W0:Y:S01]  /*0050*/  LDC R0, c[0x0][0x360] ;  /* 0x0000d800ff007b82 */ /* 0x000e220000000800 */
[----:B------:R-:W1:Y:S01]  /*0060*/  S2R R3, SR_TID.X ;  /* 0x0000000000037919 */ /* 0x000e620000002100 */
[----:B------:R-:W-:Y:S01]  /*0070*/  UMOV UR4, 0x400 ;  /* 0x0000040000047882 */ /* 0x000fe20000000000 */
[----:B------:R-:W2:Y:S05]  /*0080*/  LDCU.64 UR8, c[0x0][0x358] ;  /* 0x00006b00ff0877ac */ /* 0x000eaa0008000a00 */
[----:B------:R-:W3:Y:S01]  /*0090*/  S2UR UR5, SR_CgaCtaId ;  /* 0x00000000000579c3 */ /* 0x000ee20000008800 */
[----:B0-----:R-:W0:Y:S01]  /*00a0*/  I2F.U32.RP R4, R0 ;  /* 0x0000000000047306 */ /* 0x001e220000209000 */
[----:B------:R-:W-:-:S02]  /*00b0*/  ISETP.NE.U32.AND P2, PT, R0, RZ, PT ;  /* 0x000000ff0000720c */ /* 0x000fc40003f45070 */
[----:B------:R-:W-:Y:S01]  /*00c0*/  PRMT R14, R0, 0x9910, RZ ;  /* 0x00009910000e7816 */ /* 0x000fe200000000ff */
[----:B---3--:R-:W-:Y:S01]  /*00d0*/  ULEA UR4, UR5, UR4, 0x18 ;  /* 0x0000000405047291 */ /* 0x008fe2000f8ec0ff */
[----:B-1----:R-:W-:-:S05]  /*00e0*/  IMAD.IADD R5, R3, 0x1, R0 ;  /* 0x0000000103057824 */ /* 0x002fca00078e0200 */
[C---:B------:R-:W-:Y:S01]  /*00f0*/  ISETP.GE.U32.AND P0, PT, R5.reuse, 0x310, PT ;  /* 0x000003100500780c */ /* 0x040fe20003f06070 */
[----:B0-----:R-:W0:Y:S01]  /*0100*/  MUFU.RCP R4, R4 ;  /* 0x0000000400047308 */ /* 0x001e220000001000 */
[----:B------:R-:W-:Y:S02]  /*0110*/  VIMNMX.U32 R2, PT, PT, R5, 0x310, !PT ;  /* 0x0000031005027848 */ /* 0x000fe40007fe0000 */
[----:B------:R-:W-:Y:S02]  /*0120*/  SEL R8, RZ, 0x1, P0 ;  /* 0x00000001ff087807 */ /* 0x000fe40000000000 */
[----:B------:R-:W-:Y:S01]  /*0130*/  LEA R17, R3, UR4, 0x1 ;  /* 0x0000000403117c11 */ /* 0x000fe2000f8e08ff */
[----:B0-----:R-:W-:-:S04]  /*0140*/  VIADD R6, R4, 0xffffffe ;  /* 0x0ffffffe04067836 */ /* 0x001fc80000000000 */
[----:B------:R0:W1:Y:S02]  /*0150*/  F2I.FTZ.U32.TRUNC.NTZ R7, R6 ;  /* 0x0000000600077305 */ /* 0x000064000021f000 */
[----:B0-----:R-:W-:Y:S02]  /*0160*/  IMAD.MOV.U32 R6, RZ, RZ, RZ ;  /* 0x000000ffff067224 */ /* 0x001fe400078e00ff */
[----:B-1----:R-:W-:-:S04]  /*0170*/  IMAD.MOV R9, RZ, RZ, -R7 ;  /* 0x000000ffff097224 */ /* 0x002fc800078e0a07 */
[----:B------:R-:W-:-:S04]  /*0180*/  IMAD R9, R9, R0, RZ ;  /* 0x0000000009097224 */ /* 0x000fc800078e02ff */
[----:B------:R-:W-:Y:S01]  /*0190*/  IMAD.HI.U32 R4, R7, R9, R6 ;  /* 0x0000000907047227 */ /* 0x000fe200078e0006 */
[----:B------:R-:W-:Y:S02]  /*01a0*/  IADD3 R7, PT, PT, R2, -R5, -R8 ;  /* 0x8000000502077210 */ /* 0x000fe40007ffe808 */
[----:B------:R-:W-:Y:S02]  /*01b0*/  LOP3.LUT R2, R5, 0xffff, RZ, 0xc0, !PT ;  /* 0x0000ffff05027812 */ /* 0x000fe400078ec0ff */
[----:B------:R-:W-:Y:S01]  /*01c0*/  LOP3.LUT R6, R3, 0xffff, RZ, 0xc0, !PT ;  /* 0x0000ffff03067812 */ /* 0x000fe200078ec0ff */
[----:B------:R-:W-:Y:S01]  /*01d0*/  IMAD.HI.U32 R9, R4, R7, RZ ;  /* 0x0000000704097227 */ /* 0x000fe200078e00ff */
[----:B------:R-:W-:-:S04]  /*01e0*/  SHF.R.U32.HI R2, RZ, 0x2, R2 ;  /* 0x00000002ff027819 */ /* 0x000fc80000011602 */
[----:B------:R-:W-:Y:S02]  /*01f0*/  IADD3 R11, PT, PT, RZ, -R9, RZ ;  /* 0x80000009ff0b7210 */ /* 0x000fe40007ffe0ff */
[----:B------:R-:W-:Y:S01]  /*0200*/  LOP3.LUT R10, R2, 0xffff, RZ, 0xc0, !PT ;  /* 0x0000ffff020a7812 */ /* 0x000fe200078ec0ff */
[----:B------:R-:W-:Y:S02]  /*0210*/  IMAD R2, R6, 0x13b2, RZ ;  /* 0x000013b206027824 */ /* 0x000fe400078e02ff */
[----:B------:R-:W-:Y:S02]  /*0220*/  IMAD R11, R0, R11, R7 ;  /* 0x0000000b000b7224 */ /* 0x000fe400078e0207 */
[----:B------:R-:W-:Y:S01]  /*0230*/  IMAD.IADD R7, R5, 0x1, R0 ;  /* 0x0000000105077824 */ /* 0x000fe200078e0200 */
[----:B------:R-:W-:Y:S02]  /*0240*/  SHF.R.U32.HI R2, RZ, 0x10, R2 ;  /* 0x00000010ff027819 */ /* 0x000fe40000011602 */
[----:B------:R-:W-:-:S02]  /*0250*/  ISETP.GE.U32.AND P0, PT, R11, R0, PT ;  /* 0x000000000b00720c */ /* 0x000fc40003f06070 */
[----:B------:R-:W-:-:S04]  /*0260*/  LOP3.LUT R4, R7, 0xffff, RZ, 0xc0, !PT ;  /* 0x0000ffff07047812 */ /* 0x000fc800078ec0ff */
[----:B------:R-:W-:-:S07]  /*0270*/  SHF.R.U32.HI R4, RZ, 0x2, R4 ;  /* 0x00000002ff047819 */ /* 0x000fce0000011604 */
[----:B------:R-:W-:Y:S02]  /*0280*/  @P0 IMAD.IADD R11, R11, 0x1, -R0 ;  /* 0x000000010b0b0824 */ /* 0x000fe400078e0a00 */
[----:B------:R-:W-:-:S03]  /*0290*/  @P0 VIADD R9, R9, 0x1 ;  /* 0x0000000109090836 */ /* 0x000fc60000000000 */
[----:B------:R-:W-:Y:S02]  /*02a0*/  ISETP.GE.U32.AND P1, PT, R11, R0, PT ;  /* 0x000000000b00720c */ /* 0x000fe40003f26070 */
[----:B------:R-:W-:Y:S01]  /*02b0*/  LOP3.LUT R11, R4, 0xffff, RZ, 0xc0, !PT ;  /* 0x0000ffff040b7812 */ /* 0x000fe200078ec0ff */
[----:B------:R-:W-:Y:S02]  /*02c0*/  IMAD R4, R10, 0x4925, RZ ;  /* 0x000049250a047824 */ /* 0x000fe400078e02ff */
[----:B------:R-:W-:Y:S02]  /*02d0*/  IMAD.U32 R10, RZ, RZ, UR6 ;  /* 0x00000006ff0a7e24 */ /* 0x000fe4000f8e00ff */
[----:B------:R-:W-:Y:S01]  /*02e0*/  IMAD R6, R11, 0x4925, RZ ;  /* 0x000049250b067824 */ /* 0x000fe200078e02ff */
[----:B------:R-:W-:Y:S02]  /*02f0*/  SHF.R.U32.HI R4, RZ, 0x11, R4 ;  /* 0x00000011ff047819 */ /* 0x000fe40000011604 */
[----:B------:R-:W-:-:S02]  /*0300*/  PRMT R11, R2, 0x9910, RZ ;  /* 0x00009910020b7816 */ /* 0x000fc400000000ff */
[----:B------:R-:W-:Y:S01]  /*0310*/  SHF.R.U32.HI R6, RZ, 0x11, R6 ;  /* 0x00000011ff067819 */ /* 0x000fe20000011606 */
[----:B------:R-:W-:Y:S01]  /*0320*/  @P1 VIADD R9, R9, 0x1 ;  /* 0x0000000109091836 */ /* 0x000fe20000000000 */
[----:B------:R-:W-:Y:S01]  /*0330*/  @!P2 LOP3.LUT R9, RZ, R0, RZ, 0x33, !PT ;  /* 0x00000000ff09a212 */ /* 0x000fe200078e33ff */
[----:B------:R-:W-:Y:S01]  /*0340*/  IMAD R11, R11, 0xd, RZ ;  /* 0x0000000d0b0b7824 */ /* 0x000fe200078e02ff */
[----:B------:R-:W-:Y:S02]  /*0350*/  PRMT R12, R4, 0x9910, RZ ;  /* 0x00009910040c7816 */ /* 0x000fe400000000ff */
[----:B------:R-:W-:Y:S01]  /*0360*/  PRMT R13, R6, 0x9910, RZ ;  /* 0x00009910060d7816 */ /* 0x000fe200000000ff */
[----:B------:R-:W-:Y:S01]  /*0370*/  IMAD.MOV R11, RZ, RZ, -R11 ;  /* 0x000000ffff0b7224 */ /* 0x000fe200078e0a0b */
[----:B------:R-:W-:Y:S01]  /*0380*/  IADD3 R8, PT, PT, R8, R9, RZ ;  /* 0x0000000908087210 */ /* 0x000fe20007ffe0ff */
[----:B------:R-:W-:Y:S01]  /*0390*/  IMAD R12, R12, 0x1c, RZ ;  /* 0x0000001c0c0c7824 */ /* 0x000fe200078e02ff */
[----:B------:R-:W0:Y:S01]  /*03a0*/  LDC R9, c[0x0][0x370] ;  /* 0x0000dc00ff097b82 */ /* 0x000e220000000800 */
[----:B------:R-:W-:-:S02]  /*03b0*/  IMAD R13, R13, 0x1c, RZ ;  /* 0x0000001c0d0d7824 */ /* 0x000fc400078e02ff */
[----:B------:R-:W-:Y:S01]  /*03c0*/  IMAD.MOV R16, RZ, RZ, -R12 ;  /* 0x000000ffff107224 */ /* 0x000fe200078e0a0c */
[----:B------:R-:W-:Y:S01]  /*03d0*/  PRMT R12, R11, 0x7710, RZ ;  /* 0x000077100b0c7816 */ /* 0x000fe200000000ff */
[----:B------:R-:W-:Y:S01]  /*03e0*/  IMAD.MOV.U32 R11, RZ, RZ, R14 ;  /* 0x000000ffff0b7224 */ /* 0x000fe200078e000e */
[----:B------:R-:W-:Y:S02]  /*03f0*/  IADD3 R13, PT, PT, RZ, -R13, RZ ;  /* 0x8000000dff0d7210 */ /* 0x000fe40007ffe0ff */
[----:B------:R-:W-:Y:S01]  /*0400*/  PRMT R16, R16, 0x7710, RZ ;  /* 0x0000771010107816 */ /* 0x000fe200000000ff */
[----:B------:R-:W-:Y:S01]  /*0410*/  IMAD.IADD R19, R12, 0x1, R3 ;  /* 0x000000010c137824 */ /* 0x000fe200078e0203 */
[----:B------:R-:W-:-:S03]  /*0420*/  PRMT R18, R13, 0x7710, RZ ;  /* 0x000077100d127816 */ /* 0x000fc600000000ff */
[----:B------:R-:W-:Y:S01]  /*0430*/  IMAD.IADD R16, R5, 0x1, R16 ;  /* 0x0000000105107824 */ /* 0x000fe200078e0210 */
[----:B------:R-:W-:Y:S02]  /*0440*/  IADD3 R18, PT, PT, R7, R18, RZ ;  /* 0x0000001207127210 */ /* 0x000fe40007ffe0ff */
[----:B------:R-:W-:Y:S02]  /*0450*/  LOP3.LUT R19, R19, 0xffff, RZ, 0xc0, !PT ;  /* 0x0000ffff13137812 */ /* 0x000fe400078ec0ff */
[----:B------:R-:W-:Y:S02]  /*0460*/  LOP3.LUT R16, R16, 0xffff, RZ, 0xc0, !PT ;  /* 0x0000ffff10107812 */ /* 0x000fe400078ec0ff */
[----:B--2---:R-:W-:-:S07]  /*0470*/  LOP3.LUT R18, R18, 0xffff, RZ, 0xc0, !PT ;  /* 0x0000ffff12127812 */ /* 0x004fce00078ec0ff */
.L_x_30:
[----:B------:R-:W-:Y:S01]  /*0480*/  ISETP.GT.U32.AND P0, PT, R3, 0x30f, PT ;  /* 0x0000030f0300780c */ /* 0x000fe20003f04070 */
[----:B------:R-:W-:-:S12]  /*0490*/  BSSY.RECONVERGENT B0, `(.L_x_25) ;  /* 0x0000089000007945 */ /* 0x000fd80003800200 */
[----:B-1----:R-:W-:Y:S05]  /*04a0*/  @P0 BRA `(.L_x_26) ;  /* 0x00000008001c0947 */ /* 0x002fea0003800000 */
[C---:B------:R-:W-:Y:S01]  /*04b0*/  LOP3.LUT R20, R8.reuse, 0x3, RZ, 0xc0, !PT ;  /* 0x0000000308147812 */ /* 0x040fe200078ec0ff */
[----:B------:R-:W-:Y:S01]  /*04c0*/  BSSY.RECONVERGENT B1, `(.L_x_27) ;  /* 0x0000027000017945 */ /* 0x000fe20003800200 */
[----:B------:R-:W-:Y:S01]  /*04d0*/  ISETP.GE.U32.AND P0, PT, R8, 0x3, PT ;  /* 0x000000030800780c */ /* 0x000fe20003f06070 */
[----:B------:R-:W-:Y:S01]  /*04e0*/  IMAD R21, R10, 0x1c, RZ ;  /* 0x0000001c0a157824 */ /* 0x000fe200078e02ff */
[----:B------:R-:W-:Y:S01]  /*04f0*/  ISETP.NE.AND P1, PT, R20, 0x3, PT ;  /* 0x000000031400780c */ /* 0x000fe20003f25270 */
[----:B------:R-:W-:-:S12]  /*0500*/  IMAD.MOV.U32 R22, RZ, RZ, R3 ;  /* 0x000000ffff167224 */ /* 0x000fd800078e0003 */
[----:B------:R-:W-:Y:S05]  /*0510*/  @!P1 BRA `(.L_x_28) ;  /* 0x0000000000849947 */ /* 0x000fea0003800000 */
[----:B------:R-:W-:-:S05]  /*0520*/  LOP3.LUT R12, R3, 0xffff, RZ, 0xc0, !PT ;  /* 0x0000ffff030c7812 */ /* 0x000fca00078ec0ff */
[----:B------:R-:W-:-:S05]  /*0530*/  IMAD R12, R12, 0x925, RZ ;  /* 0x000009250c0c7824 */ /* 0x000fca00078e02ff */
[----:B------:R-:W-:-:S04]  /*0540*/  SHF.R.U32.HI R14, RZ, 0x10, R12 ;  /* 0x00000010ff0e7819 */ /* 0x000fc8000001160c */
[C---:B------:R-:W-:Y:S02]  /*0550*/  PRMT R12, R14.reuse, 0x9910, RZ ;  /* 0x000099100e0c7816 */ /* 0x040fe400000000ff */
[----:B------:R-:W-:-:S03]  /*0560*/  IADD3 R14, PT, PT, R14, R21, RZ ;  /* 0x000000150e0e7210 */ /* 0x000fc60007ffe0ff */
[----:B------:R-:W-:Y:S02]  /*0570*/  IMAD R15, R12, 0x1c, RZ ;  /* 0x0000001c0c0f7824 */ /* 0x000fe400078e02ff */
[----:B------:R-:W1:Y:S02]  /*0580*/  LDC.64 R12, c[0x0][0x380] ;  /* 0x0000e000ff0c7b82 */ /* 0x000e640000000a00 */
[----:B------:R-:W-:-:S05]  /*0590*/  IMAD.MOV R15, RZ, RZ, -R15 ;  /* 0x000000ffff0f7224 */ /* 0x000fca00078e0a0f */
[----:B------:R-:W-:-:S05]  /*05a0*/  PRMT R22, R15, 0x7710, RZ ;  /* 0x000077100f167816 */ /* 0x000fca00000000ff */
[----:B------:R-:W-:-:S05]  /*05b0*/  IMAD.IADD R22, R22, 0x1, R3 ;  /* 0x0000000116167824 */ /* 0x000fca00078e0203 */
[----:B------:R-:W-:-:S05]  /*05c0*/  LOP3.LUT R15, R22, 0xffff, RZ, 0xc0, !PT ;  /* 0x0000ffff160f7812 */ /* 0x000fca00078ec0ff */
[----:B------:R-:W-:-:S04]  /*05d0*/  IMAD R15, R14, 0x1c, R15 ;  /* 0x0000001c0e0f7824 */ /* 0x000fc800078e020f */
[----:B-1----:R-:W-:-:S06]  /*05e0*/  IMAD.WIDE R14, R15, 0x2, R12 ;  /* 0x000000020f0e7825 */ /* 0x002fcc00078e020c */
[----:B------:R-:W2:Y:S01]  /*05f0*/  LDG.E.U16 R14, desc[UR8][R14.64] ;  /* 0x000000080e0e7981 */ /* 0x000ea2000c1e1500 */
[----:B------:R-:W-:Y:S01]  /*0600*/  ISETP.NE.AND P1, PT, R20, RZ, PT ;  /* 0x000000ff1400720c */ /* 0x000fe20003f25270 */
[----:B------:R-:W-:Y:S02]  /*0610*/  IMAD.MOV.U32 R22, RZ, RZ, R5 ;  /* 0x000000ffff167224 */ /* 0x000fe400078e0005 */
[----:B--2---:R1:W-:Y:S10]  /*0620*/  STS.U16 [R17], R14 ;  /* 0x0000000e11007388 */ /* 0x0043f40000000400 */
[----:B------:R-:W-:Y:S05]  /*0630*/  @!P1 BRA `(.L_x_28) ;  /* 0x00000000003c9947 */ /* 0x000fea0003800000 */
[----:B------:R-:W-:Y:S01]  /*0640*/  ISETP.NE.AND P1, PT, R20, 0x1, PT ;  /* 0x000000011400780c */ /* 0x000fe20003f25270 */
[----:B------:R-:W-:-:S04]  /*0650*/  IMAD.IADD R15, R4, 0x1, R21 ;  /* 0x00000001040f7824 */ /* 0x000fc800078e0215 */
[----:B------:R-:W-:-:S04]  /*0660*/  IMAD R15, R15, 0x1c, R16 ;  /* 0x0000001c0f0f7824 */ /* 0x000fc800078e0210 */
[----:B-1----:R-:W-:-:S04]  /*0670*/  IMAD.WIDE R14, R15, 0x2, R12 ;  /* 0x000000020f0e7825 */ /* 0x002fc800078e020c */
[----:B------:R-:W-:Y:S02]  /*0680*/  @P1 IMAD.IADD R23, R6, 0x1, R21 ;  /* 0x0000000106171824 */ /* 0x000fe400078e0215 */
[----:B------:R-:W2:Y:S02]  /*0690*/  LDG.E.U16 R14, desc[UR8][R14.64] ;  /* 0x000000080e0e7981 */ /* 0x000ea4000c1e1500 */
[----:B------:R-:W-:-:S04]  /*06a0*/  @P1 IMAD R23, R23, 0x1c, R18 ;  /* 0x0000001c17171824 */ /* 0x000fc800078e0212 */
[----:B------:R-:W-:-:S06]  /*06b0*/  @P1 IMAD.WIDE R12, R23, 0x2, R12 ;  /* 0x00000002170c1825 */ /* 0x000fcc00078e020c */
[----:B------:R-:W3:Y:S01]  /*06c0*/  @P1 LDG.E.U16 R12, desc[UR8][R12.64] ;  /* 0x000000080c0c1981 */ /* 0x000ee2000c1e1500 */
[----:B------:R-:W-:-:S05]  /*06d0*/  LEA R25, R0, R17, 0x1 ;  /* 0x0000001100197211 */ /* 0x000fca00078e08ff */
[----:B------:R-:W-:Y:S02]  /*06e0*/  @P1 IMAD R23, R0, 0x2, R25 ;  /* 0x0000000200171824 */ /* 0x000fe400078e0219 */
[----:B------:R-:W-:Y:S02]  /*06f0*/  IMAD.MOV.U32 R22, RZ, RZ, R7 ;  /* 0x000000ffff167224 */ /* 0x000fe400078e0007 */
[----:B------:R-:W-:Y:S01]  /*0700*/  @P1 IMAD.IADD R22, R7, 0x1, R0 ;  /* 0x0000000107161824 */ /* 0x000fe200078e0200 */
[----:B--2---:R2:W-:Y:S04]  /*0710*/  STS.U16 [R25], R14 ;  /* 0x0000000e19007388 */ /* 0x0045e80000000400 */
[----:B---3--:R2:W-:Y:S02]  /*0720*/  @P1 STS.U16 [R23], R12 ;  /* 0x0000000c17001388 */ /* 0x0085e40000000400 */
.L_x_28:
[----:B------:R-:W-:Y:S05]  /*0730*/  BSYNC.RECONVERGENT B1 ;  /* 0x0000000000017941 */ /* 0x000fea0003800200 */
.L_x_27:
[----:B------:R-:W-:Y:S05]  /*0740*/  @!P0 BRA `(.L_x_26) ;  /* 0x0000000400748947 */ /* 0x000fea0003800000 */
[----:B------:R-:W3:Y:S01]  /*0750*/  S2UR UR5, SR_CgaCtaId ;  /* 0x00000000000579c3 */ /* 0x000ee20000008800 */
[----:B------:R-:W-:Y:S01]  /*0760*/  UMOV UR4, 0x400 ;  /* 0x0000040000047882 */ /* 0x000fe20000000000 */
[----:B--2---:R-:W-:Y:S01]  /*0770*/  LEA R23, R0, R22, 0x1 ;  /* 0x0000001600177211 */ /* 0x004fe200078e08ff */
[----:B------:R-:W-:Y:S01]  /*0780*/  IMAD R29, R11, 0x3, R22 ;  /* 0x000000030b1d7824 */ /* 0x000fe200078e0216 */
[C---:B------:R-:W-:Y:S01]  /*0790*/  PRMT R25, R22.reuse, 0x7610, R25 ;  /* 0x0000761016197816 */ /* 0x040fe20000000019 */
[----:B------:R-:W-:Y:S01]  /*07a0*/  IMAD.IADD R27, R22, 0x1, R0 ;  /* 0x00000001161b7824 */ /* 0x000fe200078e0200 */
[----:B---3--:R-:W-:-:S06]  /*07b0*/  ULEA UR4, UR5, UR4, 0x18 ;  /* 0x0000000405047291 */ /* 0x008fcc000f8ec0ff */
[----:B------:R-:W-:-:S07]  /*07c0*/  LEA R20, R22, UR4, 0x1 ;  /* 0x0000000416147c11 */ /* 0x000fce000f8e08ff */
.L_x_29:
[----:B------:R-:W-:-:S04]  /*07d0*/  LOP3.LUT R12, R25, 0xffff, RZ, 0xc0, !PT ;  /* 0x0000ffff190c7812 */ /* 0x000fc800078ec0ff */
[----:B------:R-:W-:-:S04]  /*07e0*/  SHF.R.U32.HI R12, RZ, 0x2, R12 ;  /* 0x00000002ff0c7819 */ /* 0x000fc8000001160c */
[----:B------:R-:W-:-:S05]  /*07f0*/  LOP3.LUT R12, R12, 0xffff, RZ, 0xc0, !PT ;  /* 0x0000ffff0c0c7812 */ /* 0x000fca00078ec0ff */
[----:B------:R-:W-:-:S05]  /*0800*/  IMAD R12, R12, 0x4925, RZ ;  /* 0x000049250c0c7824 */ /* 0x000fca00078e02ff */
[----:B-1--4-:R-:W-:Y:S02]  /*0810*/  SHF.R.U32.HI R14, RZ, 0x11, R12 ;  /* 0x00000011ff0e7819 */ /* 0x012fe4000001160c */
[----:B------:R-:W-:Y:S02]  /*0820*/  PRMT R12, R25, 0x9910, RZ ;  /* 0x00009910190c7816 */ /* 0x000fe400000000ff */
[----:B------:R-:W-:Y:S01]  /*0830*/  PRMT R15, R14, 0x9910, RZ ;  /* 0x000099100e0f7816 */ /* 0x000fe200000000ff */
[----:B------:R-:W-:Y:S01]  /*0840*/  IMAD.IADD R14, R21, 0x1, R14 ;  /* 0x00000001150e7824 */ /* 0x000fe200078e020e */
[----:B------:R-:W-:-:S03]  /*0850*/  LOP3.LUT R26, R27, 0xffff, RZ, 0xc0, !PT ;  /* 0x0000ffff1b1a7812 */ /* 0x000fc600078ec0ff */
[----:B------:R-:W-:Y:S02]  /*0860*/  IMAD R15, R15, -0x1c, R12 ;  /* 0xffffffe40f0f7824 */ /* 0x000fe400078e020c */
[----:B------:R-:W1:Y:S01]  /*0870*/  LDC.64 R12, c[0x0][0x380] ;  /* 0x0000e000ff0c7b82 */ /* 0x000e620000000a00 */
[----:B------:R-:W-:Y:S02]  /*0880*/  SHF.R.U32.HI R26, RZ, 0x2, R26 ;  /* 0x00000002ff1a7819 */ /* 0x000fe4000001161a */
[----:B------:R-:W-:Y:S02]  /*0890*/  LOP3.LUT R15, R15, 0xffff, RZ, 0xc0, !PT ;  /* 0x0000ffff0f0f7812 */ /* 0x000fe400078ec0ff */
[----:B------:R-:W-:-:S03]  /*08a0*/  LOP3.LUT R26, R26, 0xffff, RZ, 0xc0, !PT ;  /* 0x0000ffff1a1a7812 */ /* 0x000fc600078ec0ff */
[----:B------:R-:W-:Y:S02]  /*08b0*/  IMAD R15, R14, 0x1c, R15 ;  /* 0x0000001c0e0f7824 */ /* 0x000fe400078e020f */
[----:B------:R-:W-:-:S05]  /*08c0*/  IMAD R26, R26, 0x4925, RZ ;  /* 0x000049251a1a7824 */ /* 0x000fca00078e02ff */
[----:B------:R-:W-:-:S04]  /*08d0*/  SHF.R.U32.HI R26, RZ, 0x11, R26 ;  /* 0x00000011ff1a7819 */ /* 0x000fc8000001161a */
[----:B------:R-:W-:Y:S01]  /*08e0*/  PRMT R28, R26, 0x9910, RZ ;  /* 0x000099101a1c7816 */ /* 0x000fe200000000ff */
[----:B-1----:R-:W-:-:S04]  /*08f0*/  IMAD.WIDE R14, R15, 0x2, R12 ;  /* 0x000000020f0e7825 */ /* 0x002fc800078e020c */
[----:B------:R-:W-:Y:S01]  /*0900*/  IMAD R28, R28, 0x1c, RZ ;  /* 0x0000001c1c1c7824 */ /* 0x000fe200078e02ff */
[----:B------:R1:W2:Y:S03]  /*0910*/  LDG.E.U16 R24, desc[UR8][R14.64] ;  /* 0x000000080e187981 */ /* 0x0002a6000c1e1500 */
[----:B------:R-:W-:-:S05]  /*0920*/  IMAD.MOV R28, RZ, RZ, -R28 ;  /* 0x000000ffff1c7224 */ /* 0x000fca00078e0a1c */
[----:B-1----:R-:W-:Y:S01]  /*0930*/  PRMT R14, R28, 0x7710, RZ ;  /* 0x000077101c0e7816 */ /* 0x002fe200000000ff */
[----:B------:R-:W-:-:S03]  /*0940*/  IMAD.IADD R15, R21, 0x1, R26 ;  /* 0x00000001150f7824 */ /* 0x000fc600078e021a */
[----:B------:R-:W-:-:S04]  /*0950*/  IADD3 R14, PT, PT, R14, R27, RZ ;  /* 0x0000001b0e0e7210 */ /* 0x000fc80007ffe0ff */
[----:B------:R-:W-:-:S05]  /*0960*/  LOP3.LUT R14, R14, 0xffff, RZ, 0xc0, !PT ;  /* 0x0000ffff0e0e7812 */ /* 0x000fca00078ec0ff */
[----:B------:R-:W-:-:S04]  /*0970*/  IMAD R15, R15, 0x1c, R14 ;  /* 0x0000001c0f0f7824 */ /* 0x000fc800078e020e */
[----:B------:R-:W-:-:S06]  /*0980*/  IMAD.WIDE R14, R15, 0x2, R12 ;  /* 0x000000020f0e7825 */ /* 0x000fcc00078e020c */
[----:B------:R-:W3:Y:S01]  /*0990*/  LDG.E.U16 R15, desc[UR8][R14.64] ;  /* 0x000000080e0f7981 */ /* 0x000ee2000c1e1500 */
[----:B------:R-:W-:-:S03]  /*09a0*/  IMAD R26, R0, 0x2, R20 ;  /* 0x00000002001a7824 */ /* 0x000fc600078e0214 */
[----:B--2---:R1:W-:Y:S02]  /*09b0*/  STS.U16 [R20], R24 ;  /* 0x0000001814007388 */ /* 0x0043e40000000400 */
[----:B-1----:R-:W-:-:S04]  /*09c0*/  LOP3.LUT R24, R23, 0xffff, RZ, 0xc0, !PT ;  /* 0x0000ffff17187812 */ /* 0x002fc800078ec0ff */
[----:B------:R-:W-:-:S04]  /*09d0*/  SHF.R.U32.HI R24, RZ, 0x2, R24 ;  /* 0x00000002ff187819 */ /* 0x000fc80000011618 */
[----:B------:R-:W-:-:S05]  /*09e0*/  LOP3.LUT R24, R24, 0xffff, RZ, 0xc0, !PT ;  /* 0x0000ffff18187812 */ /* 0x000fca00078ec0ff */
[----:B------:R-:W-:-:S05]  /*09f0*/  IMAD R24, R24, 0x4925, RZ ;  /* 0x0000492518187824 */ /* 0x000fca00078e02ff */
[----:B------:R-:W-:-:S04]  /*0a00*/  SHF.R.U32.HI R24, RZ, 0x11, R24 ;  /* 0x00000011ff187819 */ /* 0x000fc80000011618 */
[----:B------:R-:W-:Y:S01]  /*0a10*/  PRMT R28, R24, 0x9910, RZ ;  /* 0x00009910181c7816 */ /* 0x000fe200000000ff */
[----:B------:R-:W-:Y:S01]  /*0a20*/  IMAD R24, R0, 0x2, R25 ;  /* 0x0000000200187824 */ /* 0x000fe200078e0219 */
[----:B---3--:R1:W-:Y:S04]  /*0a30*/  STS.U16 [R26], R15 ;  /* 0x0000000f1a007388 */ /* 0x0083e80000000400 */
[----:B------:R-:W-:-:S04]  /*0a40*/  LOP3.LUT R24, R24, 0xffff, RZ, 0xc0, !PT ;  /* 0x0000ffff18187812 */ /* 0x000fc800078ec0ff */
[----:B-1----:R-:W-:-:S04]  /*0a50*/  SHF.R.U32.HI R15, RZ, 0x2, R24 ;  /* 0x00000002ff0f7819 */ /* 0x002fc80000011618 */
[----:B------:R-:W-:Y:S01]  /*0a60*/  LOP3.LUT R15, R15, 0xffff, RZ, 0xc0, !PT ;  /* 0x0000ffff0f0f7812 */ /* 0x000fe200078ec0ff */
[----:B------:R-:W-:-:S04]  /*0a70*/  IMAD R14, R28, 0x1c, RZ ;  /* 0x0000001c1c0e7824 */ /* 0x000fc800078e02ff */
[----:B------:R-:W-:Y:S01]  /*0a80*/  IMAD R24, R15, 0x4925, RZ ;  /* 0x000049250f187824 */ /* 0x000fe200078e02ff */
[----:B------:R-:W-:-:S04]  /*0a90*/  IADD3 R14, PT, PT, RZ, -R14, RZ ;  /* 0x8000000eff0e7210 */ /* 0x000fc80007ffe0ff */
[----:B------:R-:W-:Y:S02]  /*0aa0*/  LEA.HI R15, R24, R21, RZ, 0xf ;  /* 0x00000015180f7211 */ /* 0x000fe400078f78ff */
[----:B------:R-:W-:-:S04]  /*0ab0*/  LOP3.LUT R24, R29, 0xffff, RZ, 0xc0, !PT ;  /* 0x0000ffff1d187812 */ /* 0x000fc800078ec0ff */
[----:B------:R-:W-:Y:S02]  /*0ac0*/  SHF.R.U32.HI R24, RZ, 0x2, R24 ;  /* 0x00000002ff187819 */ /* 0x000fe40000011618 */
[----:B------:R-:W-:Y:S02]  /*0ad0*/  PRMT R14, R14, 0x7710, RZ ;  /* 0x000077100e0e7816 */ /* 0x000fe400000000ff */
[----:B------:R-:W-:-:S03]  /*0ae0*/  LOP3.LUT R24, R24, 0xffff, RZ, 0xc0, !PT ;  /* 0x0000ffff18187812 */ /* 0x000fc600078ec0ff */
[----:B------:R-:W-:Y:S02]  /*0af0*/  IMAD.IADD R14, R14, 0x1, R23 ;  /* 0x000000010e0e7824 */ /* 0x000fe400078e0217 */
[----:B------:R-:W-:-:S03]  /*0b00*/  IMAD R24, R24, 0x4925, RZ ;  /* 0x0000492518187824 */ /* 0x000fc600078e02ff */
[----:B------:R-:W-:Y:S02]  /*0b10*/  LOP3.LUT R14, R14, 0xffff, RZ, 0xc0, !PT ;  /* 0x0000ffff0e0e7812 */ /* 0x000fe400078ec0ff */
[----:B------:R-:W-:-:S03]  /*0b20*/  SHF.R.U32.HI R24, RZ, 0x11, R24 ;  /* 0x00000011ff187819 */ /* 0x000fc60000011618 */
[----:B------:R-:W-:Y:S01]  /*0b30*/  IMAD R15, R15, 0x1c, R14 ;  /* 0x0000001c0f0f7824 */ /* 0x000fe200078e020e */
[----:B------:R-:W-:Y:S01]  /*0b40*/  PRMT R26, R24, 0x9910, RZ ;  /* 0x00009910181a7816 */ /* 0x000fe200000000ff */
[----:B------:R-:W-:Y:S02]  /*0b50*/  IMAD R24, R11, 0x3, R25 ;  /* 0x000000030b187824 */ /* 0x000fe400078e0219 */
[----:B------:R-:W-:-:S03]  /*0b60*/  IMAD.WIDE R14, R15, 0x2, R12 ;  /* 0x000000020f0e7825 */ /* 0x000fc600078e020c */
[----:B------:R-:W-:Y:S01]  /*0b70*/  LOP3.LUT R28, R24, 0xffff, RZ, 0xc0, !PT ;  /* 0x0000ffff181c7812 */ /* 0x000fe200078ec0ff */
[----:B------:R-:W-:Y:S02]  /*0b80*/  IMAD R24, R26, 0x1c, RZ ;  /* 0x0000001c1a187824 */ /* 0x000fe400078e02ff */
[----:B------:R1:W2:Y:S02]  /*0b90*/  LDG.E.U16 R14, desc[UR8][R14.64] ;  /* 0x000000080e0e7981 */ /* 0x0002a4000c1e1500 */
[----:B------:R-:W-:Y:S01]  /*0ba0*/  IMAD.MOV R24, RZ, RZ, -R24 ;  /* 0x000000ffff187224 */ /* 0x000fe200078e0a18 */
[----:B-1----:R-:W-:-:S04]  /*0bb0*/  SHF.R.U32.HI R15, RZ, 0x2, R28 ;  /* 0x00000002ff0f7819 */ /* 0x002fc8000001161c */
[----:B------:R-:W-:Y:S02]  /*0bc0*/  PRMT R24, R24, 0x7710, RZ ;  /* 0x0000771018187816 */ /* 0x000fe400000000ff */
[----:B------:R-:W-:-:S05]  /*0bd0*/  LOP3.LUT R15, R15, 0xffff, RZ, 0xc0, !PT ;  /* 0x0000ffff0f0f7812 */ /* 0x000fca00078ec0ff */
[----:B------:R-:W-:Y:S02]  /*0be0*/  IMAD R26, R15, 0x4925, RZ ;  /* 0x000049250f1a7824 */ /* 0x000fe400078e02ff */
[----:B------:R-:W-:-:S03]  /*0bf0*/  IMAD.IADD R15, R24, 0x1, R29 ;  /* 0x00000001180f7824 */ /* 0x000fc600078e021d */
[----:B------:R-:W-:Y:S02]  /*0c00*/  LEA.HI R24, R26, R21, RZ, 0xf ;  /* 0x000000151a187211 */ /* 0x000fe400078f78ff */
[----:B------:R-:W-:-:S05]  /*0c10*/  LOP3.LUT R15, R15, 0xffff, RZ, 0xc0, !PT ;  /* 0x0000ffff0f0f7812 */ /* 0x000fca00078ec0ff */
[----:B------:R-:W-:-:S04]  /*0c20*/  IMAD R15, R24, 0x1c, R15 ;  /* 0x0000001c180f7824 */ /* 0x000fc800078e020f */
[----:B------:R-:W-:-:S06]  /*0c30*/  IMAD.WIDE R12, R15, 0x2, R12 ;  /* 0x000000020f0c7825 */ /* 0x000fcc00078e020c */
[----:B------:R-:W3:Y:S01]  /*0c40*/  LDG.E.U16 R13, desc[UR8][R12.64] ;  /* 0x000000080c0d7981 */ /* 0x000ee2000c1e1500 */
[C---:B------:R-:W-:Y:S01]  /*0c50*/  LEA R24, R0.reuse, R20, 0x2 ;  /* 0x0000001400187211 */ /* 0x040fe200078e10ff */
[C---:B------:R-:W-:Y:S01]  /*0c60*/  IMAD R26, R0.reuse, 0x6, R20 ;  /* 0x00000006001a7824 */ /* 0x040fe200078e0214 */
[----:B------:R-:W-:-:S04]  /*0c70*/  IADD3 R15, PT, PT, R0, R22, R0 ;  /* 0x00000016000f7210 */ /* 0x000fc80007ffe000 */
[----:B------:R-:W-:-:S04]  /*0c80*/  IADD3 R22, PT, PT, R0, R15, R0 ;  /* 0x0000000f00167210 */ /* 0x000fc80007ffe000 */
[----:B------:R-:W-:Y:S01]  /*0c90*/  ISETP.GE.U32.AND P0, PT, R22, 0x310, PT ;  /* 0x000003101600780c */ /* 0x000fe20003f06070 */
[C---:B------:R-:W-:Y:S01]  /*0ca0*/  IMAD R23, R0.reuse, 0x4, R23 ;  /* 0x0000000400177824 */ /* 0x040fe200078e0217 */
[C---:B------:R-:W-:Y:S01]  /*0cb0*/  LEA R27, R0.reuse, R27, 0x2 ;  /* 0x0000001b001b7211 */ /* 0x040fe200078e10ff */
[C---:B------:R-:W-:Y:S02]  /*0cc0*/  IMAD R25, R0.reuse, 0x4, R25 ;  /* 0x0000000400197824 */ /* 0x040fe400078e0219 */
[C---:B------:R-:W-:Y:S02]  /*0cd0*/  IMAD R29, R0.reuse, 0x4, R29 ;  /* 0x00000004001d7824 */ /* 0x040fe400078e021d */
[----:B------:R-:W-:Y:S01]  /*0ce0*/  IMAD R20, R0, 0x8, R20 ;  /* 0x0000000800147824 */ /* 0x000fe200078e0214 */
[----:B--2---:R4:W-:Y:S04]  /*0cf0*/  STS.U16 [R24], R14 ;  /* 0x0000000e18007388 */ /* 0x0049e80000000400 */
[----:B---3--:R4:W-:Y:S01]  /*0d00*/  STS.U16 [R26], R13 ;  /* 0x0000000d1a007388 */ /* 0x0089e20000000400 */
[----:B------:R-:W-:Y:S05]  /*0d10*/  @!P0 BRA `(.L_x_29) ;  /* 0xfffffff800ac8947 */ /* 0x000fea000383ffff */
.L_x_26:
[----:B------:R-:W-:Y:S05]  /*0d20*/  BSYNC.RECONVERGENT B0 ;  /* 0x0000000000007941 */ /* 0x000fea0003800200 */
.L_x_25:
[----:B------:R-:W3:Y:S08]  /*0d30*/  S2UR UR5, SR_CgaCtaId ;  /* 0x00000000000579c3 */ /* 0x000ef00000008800 */
[----:B------:R-:W-:Y:S01]  /*0d40*/  BAR.SYNC.DEFER_BLOCKING 0x0 ;  /* 0x0000000000007b1d */ /* 0x000fe20000010000 */
[----:B--2---:R-:W-:-:S05]  /*0d50*/  IMAD R23, R2, 0x1c, R19 ;  /* 0x0000001c02177824 */ /* 0x004fca00078e0213 */
[----:B------:R-:W-:Y:S02]  /*0d60*/  UMOV UR4, 0x400 ;  /* 0x0000040000047882 */ /* 0x000fe40000000000 */
[----:B----4-:R-:W2:Y:S01]  /*0d70*/  LDC.64 R12, c[0x3][RZ] ;  /* 0x00c00000ff0c7b82 */ /* 0x010ea20000000a00 */
[----:B---3--:R-:W-:-:S06]  /*0d80*/  ULEA UR4, UR5, UR4, 0x18 ;  /* 0x0000000405047291 */ /* 0x008fcc000f8ec0ff */
[----:B------:R-:W-:-:S05]  /*0d90*/  LEA R23, R23, UR4, 0x2 ;  /* 0x0000000417177c11 */ /* 0x000fca000f8e10ff */
[----:B------:R-:W2:Y:S01]  /*0da0*/  LDS R15, [R23] ;  /* 0x00000000170f7984 */ /* 0x000ea20000000800 */
[----:B------:R-:W2:Y:S03]  /*0db0*/  LDCU.U16 UR4, c[0x3][0x32] ;  /* 0x00c00640ff0477ac */ /* 0x000ea60008000400 */
[----:B------:R-:W3:Y:S04]  /*0dc0*/  LDS R24, [R23+0x4] ;  /* 0x0000040017187984 */ /* 0x000ee80000000800 */
[----:B-1----:R-:W-:Y:S04]  /*0dd0*/  LDS R14, [R23+0x38] ;  /* 0x00003800170e7984 */ /* 0x002fe80000000800 */
[----:B------:R-:W1:Y:S04]  /*0de0*/  LDS R22, [R23+0x3c] ;  /* 0x00003c0017167984 */ /* 0x000e680000000800 */
[----:B------:R-:W4:Y:S04]  /*0df0*/  LDS R21, [R23+0x70] ;  /* 0x0000700017157984 */ /* 0x000f280000000800 */
[----:B------:R-:W-:Y:S04]  /*0e00*/  LDS R25, [R23+0xa8] ;  /* 0x0000a80017197984 */ /* 0x000fe80000000800 */
[----:B------:R-:W-:Y:S01]  /*0e10*/  LDS R26, [R23+0xac] ;  /* 0x0000ac00171a7984 */ /* 0x000fe20000000800 */
[----:B--2---:R-:W-:Y:S01]  /*0e20*/  HFMA2 R20, R15, R12.H0_H0, UR4.H0_H0 ;  /* 0x200000040f147e31 */ /* 0x004fe2000804000c */
[----:B---3--:R-:W-:-:S05]  /*0e30*/  PRMT R15, R15, 0x5432, R24 ;  /* 0x000054320f0f7816 */ /* 0x008fca0000000018 */
[-C--:B------:R-:W-:Y:S02]  /*0e40*/  HFMA2 R15, R15, R12.reuse.H1_H1, R20 ;  /* 0x3000000c0f0f7231 */ /* 0x080fe40000000014 */
[----:B------:R-:W2:Y:S01]  /*0e50*/  LDS R20, [R23+0x74] ;  /* 0x0000740017147984 */ /* 0x000ea20000000800 */
[----:B-1----:R-:W-:Y:S01]  /*0e60*/  PRMT R27, R14, 0x5432, R22 ;  /* 0x000054320e1b7816 */ /* 0x002fe20000000016 */
[-C--:B------:R-:W-:Y:S02]  /*0e70*/  HFMA2 R24, R24, R13.reuse.H0_H0, R15 ;  /* 0x2000000d18187231 */ /* 0x080fe4000000000f */
[CC--:B------:R-:W-:Y:S01]  /*0e80*/  HFMA2 R15, R14.reuse, R12.reuse.H0_H0, UR4.H0_H0 ;  /* 0x200000040e0f7e31 */ /* 0x0c0fe2000804000c */
[----:B------:R-:W1:Y:S01]  /*0e90*/  LDCU.U16 UR4, c[0x3][0x10] ;  /* 0x00c00200ff0477ac */ /* 0x000e620008000400 */
[----:B------:R-:W-:Y:S02]  /*0ea0*/  HFMA2 R24, R14, R13.H1_H1, R24 ;  /* 0x3000000d0e187231 */ /* 0x000fe40000000018 */
[----:B------:R-:W-:-:S02]  /*0eb0*/  HFMA2 R12, R27, R12.H1_H1, R15 ;  /* 0x3000000c1b0c7231 */ /* 0x000fc4000000000f */
[----:B------:R-:W3:Y:S02]  /*0ec0*/  LDC.64 R14, c[0x3][0x8] ;  /* 0x00c00200ff0e7b82 */ /* 0x000ee40000000a00 */
[----:B------:R-:W-:-:S04]  /*0ed0*/  HFMA2 R12, R22, R13.H0_H0, R12 ;  /* 0x2000000d160c7231 */ /* 0x000fc8000000000c */
[----:B----4-:R-:W-:Y:S02]  /*0ee0*/  HFMA2 R12, R21, R13.H1_H1, R12 ;  /* 0x3000000d150c7231 */ /* 0x010fe4000000000c */
[----:B---3--:R-:W-:-:S04]  /*0ef0*/  HFMA2 R24, R27, R14.H0_H0, R24 ;  /* 0x2000000e1b187231 */ /* 0x008fc80000000018 */
[----:B------:R-:W-:Y:S01]  /*0f00*/  HFMA2 R24, R22, R14.H1_H1, R24 ;  /* 0x3000000e16187231 */ /* 0x000fe20000000018 */
[----:B--2---:R-:W-:-:S03]  /*0f10*/  PRMT R23, R21, 0x5432, R20 ;  /* 0x0000543215177816 */ /* 0x004fc60000000014 */
[-C--:B------:R-:W-:Y:S02]  /*0f20*/  HFMA2 R24, R21, R15.reuse.H0_H0, R24 ;  /* 0x2000000f15187231 */ /* 0x080fe40000000018 */
[CC--:B------:R-:W-:Y:S02]  /*0f30*/  HFMA2 R12, R23.reuse, R14.reuse.H0_H0, R12 ;  /* 0x2000000e170c7231 */ /* 0x0c0fe4000000000c */
[----:B------:R-:W-:Y:S02]  /*0f40*/  HFMA2 R24, R23, R15.H1_H1, R24 ;  /* 0x3000000f17187231 */ /* 0x000fe40000000018 */
[C---:B------:R-:W-:Y:S02]  /*0f50*/  HFMA2 R14, R20.reuse, R14.H1_H1, R12 ;  /* 0x3000000e140e7231 */ /* 0x040fe4000000000c */
[----:B------:R-:W2:Y:S01]  /*0f60*/  LDC.64 R12, c[0x0][0x388] ;  /* 0x0000e200ff0c7b82 */ /* 0x000ea20000000a00 */
[----:B-1----:R-:W-:Y:S02]  /*0f70*/  HFMA2 R24, R20, UR4.H0_H0, R24 ;  /* 0x2000000414187c31 */ /* 0x002fe40008000018 */
[----:B------:R-:W-:-:S02]  /*0f80*/  IMAD R20, R10, 0xd, R2 ;  /* 0x0000000d0a147824 */ /* 0x000fc400078e0202 */
[----:B------:R-:W-:Y:S01]  /*0f90*/  HFMA2 R14, R25, R15.H0_H0, R14 ;  /* 0x2000000f190e7231 */ /* 0x000fe2000000000e */
[----:B------:R-:W-:Y:S01]  /*0fa0*/  PRMT R25, R25, 0x5432, R26 ;  /* 0x0000543219197816 */ /* 0x000fe2000000001a */
[----:B0-----:R-:W-:Y:S01]  /*0fb0*/  IMAD.IADD R10, R9, 0x1, R10 ;  /* 0x00000001090a7824 */ /* 0x001fe200078e020a */
[----:B------:R-:W-:-:S03]  /*0fc0*/  VHMNMX R24, R24.H0_H0, RZ.H0_H0, R24.H1_H1, !PT ;  /* 0x200000ff18187247 */ /* 0x000fc60007803818 */
[----:B------:R-:W-:Y:S02]  /*0fd0*/  HFMA2 R14, R25, R15.H1_H1, R14 ;  /* 0x3000000f190e7231 */ /* 0x000fe4000000000e */
[----:B------:R-:W-:Y:S02]  /*0fe0*/  IMAD R15, R20, 0xd, R19 ;  /* 0x0000000d140f7824 */ /* 0x000fe400078e0213 */
[----:B------:R-:W-:Y:S01]  /*0ff0*/  HFMA2 R14, R26, UR4.H0_H0, R14 ;  /* 0x200000041a0e7c31 */ /* 0x000fe2000800000e */
[----:B------:R-:W0:Y:S04]  /*1000*/  LDCU UR4, c[0x0][0x390] ;  /* 0x00007200ff0477ac */ /* 0x000e280008000800 */
[----:B------:R-:W-:Y:S01]  /*1010*/  VHMNMX R14, R24.H0_H0, R14.H0_H0, R14.H1_H1, !PT ;  /* 0x2000000e180e7247 */ /* 0x000fe2000780380e */
[----:B--2---:R-:W-:Y:S01]  /*1020*/  IMAD.WIDE R12, R15, 0x2, R12 ;  /* 0x000000020f0c7825 */ /* 0x004fe200078e020c */
[----:B------:R-:W-:Y:S01]  /*1030*/  BAR.SYNC.DEFER_BLOCKING 0x0 ;  /* 0x0000000000007b1d */ /* 0x000fe20000010000 */
[----:B0-----:R-:W-:-:S05]  /*1040*/  ISETP.GE.AND P0, PT, R10, UR4, PT ;  /* 0x000000040a007c0c */ /* 0x001fca000bf06270 */
[----:B------:R1:W-:Y:S08]  /*1050*/  STG.E.U16 desc[UR8][R12.64], R14 ;  /* 0x0000000e0c007986 */ /* 0x0003f0000c101508 */
[----:B------:R-:W-:Y:S05]  /*1060*/  @!P0 BRA `(.L_x_30) ;  /* 0xfffffff400048947 */ /* 0x000fea000383ffff */
[----:B------:R-:W-:Y:S05]  /*1070*/  EXIT ;  /* 0x000000000000794d */ /* 0x000fea0003800000 */
.L_x_31:
        /* <DEDUP_REMOVED lines=16> */
.L_x_33:


//--------------------- .nv.shared._Z9matrixMulILi16ELi10ELi13EEvPK6__halfS2_PS0_S2_iii --------------------------
	.section	.nv.shared._Z9matrixMulILi16ELi10ELi13EEvPK6__halfS2_PS0_S2_iii,"aw",@nobits
	.sectionflags	@""
	.align	2
.nv.shared._Z9matrixMulILi16ELi10ELi13EEvPK6__halfS2_PS0_S2_iii:
	.zero		1700


//--------------------- .nv.shared.reserved.0     --------------------------
	.section	.nv.shared.reserved.0,"aw",@nobits
	.weak		__nv_reservedSMEM_offset_0_alias
	.size		__nv_reservedSMEM_offset_0_alias, 0, 64
	.other		__nv_reservedSMEM_offset_0_alias,@"STO_CUDA_RESERVED_SHARED STV_DEFAULT"
__nv_reservedSMEM_offset_0_alias:
	.zero		0
	.zero		64


//--------------------- .nv.shared._Z5conv1ILi1ELi28ELi28ELi1ELi13ELi13ELi3ELi3ELi13EEvP6__halfS1_i --------------------------
	.section	.nv.shared._Z5conv1ILi1ELi28ELi28ELi1ELi13ELi13ELi3ELi3ELi13EEvP6__halfS1_i,"aw",@nobits
	.sectionflags	@""
	.align	2
.nv.shared._Z5conv1ILi1ELi28ELi28ELi1ELi13ELi13ELi3ELi3ELi13EEvP6__halfS1_i:
	.zero		2592


//--------------------- .nv.constant0._Z9matrixMulILi16ELi10ELi13EEvPK6__halfS2_PS0_S2_iii --------------------------
	.section	.nv.constant0._Z9matrixMulILi16ELi10ELi13EEvPK6__halfS2_PS0_S2_iii,"a",@progbits
	.sectionflags	@""
	.align	4
.nv.constant0._Z9matrixMulILi16ELi10ELi13EEvPK6__halfS2_PS0_S2_iii:
	.zero		940


//--------------------- .nv.constant0._Z5conv1ILi1ELi28ELi28ELi1ELi13ELi13ELi3ELi3ELi13EEvP6__halfS1_i --------------------------
	.section	.nv.constant0._Z5conv1ILi1ELi28ELi28ELi1ELi13ELi13ELi3ELi3ELi13EEvP6__halfS1_i,"a",@progbits
	.sectionflags	@""
	.align	4
.nv.constant0._Z5conv1ILi1ELi28ELi28ELi1ELi13ELi13ELi3ELi3ELi13EEvP6__halfS1_i:
	.zero		916


//--------------------- SYMBOLS --------------------------

	.type		.nv.reservedSmem.offset0,@object
	.size		.nv.reservedSmem.offset0,0x4
	.type		.nv.reservedSmem.cap,@object
	.size		.nv.reservedSmem.cap,0x4
